//
// Generated by NVIDIA NVVM Compiler
//
// Compiler Build ID: CL-36424714
// Cuda compilation tools, release 13.0, V13.0.88
// Based on NVVM 20.0.0
//

.version 9.0
.target sm_100
.address_size 64

	// .globl	_Z7computefiiiffffffffffPfffffffffffffff
.extern .func  (.param .b32 func_retval0) vprintf
(
	.param .b64 vprintf_param_0,
	.param .b64 vprintf_param_1
)
;
.global .align 1 .b8 $str[7] = {37, 46, 49, 55, 103, 10};

.visible .entry _Z7computefiiiffffffffffPfffffffffffffff(
	.param .f32 _Z7computefiiiffffffffffPfffffffffffffff_param_0,
	.param .u32 _Z7computefiiiffffffffffPfffffffffffffff_param_1,
	.param .u32 _Z7computefiiiffffffffffPfffffffffffffff_param_2,
	.param .u32 _Z7computefiiiffffffffffPfffffffffffffff_param_3,
	.param .f32 _Z7computefiiiffffffffffPfffffffffffffff_param_4,
	.param .f32 _Z7computefiiiffffffffffPfffffffffffffff_param_5,
	.param .f32 _Z7computefiiiffffffffffPfffffffffffffff_param_6,
	.param .f32 _Z7computefiiiffffffffffPfffffffffffffff_param_7,
	.param .f32 _Z7computefiiiffffffffffPfffffffffffffff_param_8,
	.param .f32 _Z7computefiiiffffffffffPfffffffffffffff_param_9,
	.param .f32 _Z7computefiiiffffffffffPfffffffffffffff_param_10,
	.param .f32 _Z7computefiiiffffffffffPfffffffffffffff_param_11,
	.param .f32 _Z7computefiiiffffffffffPfffffffffffffff_param_12,
	.param .f32 _Z7computefiiiffffffffffPfffffffffffffff_param_13,
	.param .u64 .ptr .align 1 _Z7computefiiiffffffffffPfffffffffffffff_param_14,
	.param .f32 _Z7computefiiiffffffffffPfffffffffffffff_param_15,
	.param .f32 _Z7computefiiiffffffffffPfffffffffffffff_param_16,
	.param .f32 _Z7computefiiiffffffffffPfffffffffffffff_param_17,
	.param .f32 _Z7computefiiiffffffffffPfffffffffffffff_param_18,
	.param .f32 _Z7computefiiiffffffffffPfffffffffffffff_param_19,
	.param .f32 _Z7computefiiiffffffffffPfffffffffffffff_param_20,
	.param .f32 _Z7computefiiiffffffffffPfffffffffffffff_param_21,
	.param .f32 _Z7computefiiiffffffffffPfffffffffffffff_param_22,
	.param .f32 _Z7computefiiiffffffffffPfffffffffffffff_param_23,
	.param .f32 _Z7computefiiiffffffffffPfffffffffffffff_param_24,
	.param .f32 _Z7computefiiiffffffffffPfffffffffffffff_param_25,
	.param .f32 _Z7computefiiiffffffffffPfffffffffffffff_param_26,
	.param .f32 _Z7computefiiiffffffffffPfffffffffffffff_param_27,
	.param .f32 _Z7computefiiiffffffffffPfffffffffffffff_param_28
)
{
	.local .align 8 .b8 	__local_depot0[8];
	.reg .b64 	%SP;
	.reg .b64 	%SPL;
	.reg .pred 	%p<42>;
	.reg .b32 	%r<49>;
	.reg .b32 	%f<178>;
	.reg .b64 	%rd<17>;
	.reg .b64 	%fd<2>;

	mov.u64 	%SPL, __local_depot0;
	cvta.local.u64 	%SP, %SPL;
	ld.param.f32 	%f176, [_Z7computefiiiffffffffffPfffffffffffffff_param_0];
	ld.param.u32 	%r25, [_Z7computefiiiffffffffffPfffffffffffffff_param_1];
	ld.param.u32 	%r26, [_Z7computefiiiffffffffffPfffffffffffffff_param_2];
	ld.param.u32 	%r27, [_Z7computefiiiffffffffffPfffffffffffffff_param_3];
	ld.param.f32 	%f32, [_Z7computefiiiffffffffffPfffffffffffffff_param_8];
	ld.param.f32 	%f33, [_Z7computefiiiffffffffffPfffffffffffffff_param_9];
	ld.param.f32 	%f34, [_Z7computefiiiffffffffffPfffffffffffffff_param_10];
	ld.param.f32 	%f35, [_Z7computefiiiffffffffffPfffffffffffffff_param_11];
	ld.param.f32 	%f36, [_Z7computefiiiffffffffffPfffffffffffffff_param_12];
	ld.param.f32 	%f37, [_Z7computefiiiffffffffffPfffffffffffffff_param_13];
	ld.param.u64 	%rd6, [_Z7computefiiiffffffffffPfffffffffffffff_param_14];
	ld.param.f32 	%f38, [_Z7computefiiiffffffffffPfffffffffffffff_param_18];
	ld.param.f32 	%f39, [_Z7computefiiiffffffffffPfffffffffffffff_param_19];
	ld.param.f32 	%f40, [_Z7computefiiiffffffffffPfffffffffffffff_param_20];
	ld.param.f32 	%f41, [_Z7computefiiiffffffffffPfffffffffffffff_param_21];
	ld.param.f32 	%f42, [_Z7computefiiiffffffffffPfffffffffffffff_param_26];
	ld.param.f32 	%f43, [_Z7computefiiiffffffffffPfffffffffffffff_param_27];
	ld.param.f32 	%f44, [_Z7computefiiiffffffffffPfffffffffffffff_param_28];
	cvta.to.global.u64 	%rd1, %rd6;
	setp.lt.s32 	%p1, %r25, 1;
	@%p1 bra 	$L__BB0_38;
	ld.param.f32 	%f166, [_Z7computefiiiffffffffffPfffffffffffffff_param_7];
	setp.lt.s32 	%p2, %r26, 1;
	mov.f32 	%f45, 0f40800000;
	mov.f32 	%f46, 0f79F09E34;
	mul.rn.f32 	%f47, %f46, %f45;
	mov.f32 	%f48, 0f3F800000;
	mul.rn.f32 	%f49, %f47, %f48;
	mul.rn.f32 	%f50, %f49, %f48;
	mul.rn.f32 	%f51, %f50, %f48;
	mov.f32 	%f52, 0fFB9AA6F5;
	div.rn.f32 	%f1, %f52, %f51;
	div.rn.f32 	%f53, %f166, %f32;
	div.rn.f32 	%f54, %f53, %f33;
	add.f32 	%f55, %f54, 0f00000000;
	abs.f32 	%f56, %f55;
	setp.gt.f32 	%p3, %f56, 0f3F800000;
	rcp.approx.ftz.f32 	%f57, %f56;
	selp.f32 	%f58, %f57, %f56, %p3;
	mul.f32 	%f59, %f58, %f58;
	fma.rn.f32 	%f60, %f59, 0f3B2090AA, 0fBC6BE14F;
	fma.rn.f32 	%f61, %f60, %f59, 0f3D23397E;
	fma.rn.f32 	%f62, %f61, %f59, 0fBD948A7A;
	fma.rn.f32 	%f63, %f62, %f59, 0f3DD76B21;
	fma.rn.f32 	%f64, %f63, %f59, 0fBE111E88;
	fma.rn.f32 	%f65, %f64, %f59, 0f3E4CAF60;
	fma.rn.f32 	%f66, %f65, %f59, 0fBEAAAA27;
	mul.f32 	%f67, %f59, %f66;
	fma.rn.f32 	%f68, %f67, %f58, %f58;
	neg.f32 	%f69, %f68;
	fma.rn.f32 	%f70, 0f3F6EE581, 0f3FD774EB, %f69;
	selp.f32 	%f71, %f70, %f68, %p3;
	setp.num.f32 	%p4, %f56, %f56;
	copysign.f32 	%f72, %f55, %f71;
	selp.f32 	%f73, %f72, %f71, %p4;
	mul.f32 	%f2, %f73, 0f60F0D4E8;
	abs.f32 	%f3, %f2;
	fma.rn.f32 	%f4, %f3, 0fBF000000, 0f3F000000;
	div.rn.f32 	%f74, %f35, %f36;
	mul.f32 	%f5, %f74, %f37;
	div.rn.f32 	%f75, %f38, 0f7BB18840;
	add.f32 	%f6, %f75, 0f44D4B99A;
	add.f32 	%f76, %f41, 0f7A154273;
	sub.f32 	%f77, %f76, %f40;
	add.f32 	%f78, %f77, 0fF9C63B6C;
	fma.rn.f32 	%f7, %f78, 0fF82E241C, %f39;
	add.f32 	%f79, %f42, 0f05C0D000;
	add.f32 	%f8, %f79, 0f14BA8866;
	mov.f32 	%f80, 0f00000008;
	mul.rn.f32 	%f81, %f80, %f80;
	fma.rn.f32 	%f82, %f81, 0f00000008, 0f00000000;
	fma.rn.f32 	%f83, %f81, 0fB94D4153, 0f3C0885E4;
	fma.rn.f32 	%f84, %f83, %f81, 0fBE2AAAA8;
	fma.rn.f32 	%f9, %f84, %f82, 0f00000008;
	mul.f32 	%f85, %f43, %f44;
	div.rn.f32 	%f10, %f85, 0f7B9E4367;
	@%p2 bra 	$L__BB0_38;
	setp.gt.s32 	%p5, %r27, 0;
	@%p5 bra 	$L__BB0_18;
	and.b32  	%r1, %r26, 1;
	and.b32  	%r2, %r26, 2147483646;
	mov.b32 	%r47, 0;
$L__BB0_4:
	setp.eq.s32 	%p6, %r26, 1;
	@%p6 bra 	$L__BB0_13;
	mov.b32 	%r48, 0;
$L__BB0_6:
	setp.gtu.f32 	%p7, %f176, %f1;
	@%p7 bra 	$L__BB0_9;
	setp.gt.f32 	%p8, %f2, 0f3F0F5C29;
	setp.gt.f32 	%p9, %f3, 0f3F0F5C29;
	setp.eq.f32 	%p10, %f3, 0f3F800000;
	rsqrt.approx.ftz.f32 	%f87, %f4;
	mul.f32 	%f88, %f4, %f87;
	mul.f32 	%f89, %f87, 0f3F000000;
	neg.f32 	%f90, %f88;
	fma.rn.f32 	%f91, %f90, %f89, 0f3F000000;
	fma.rn.f32 	%f92, %f88, %f91, %f88;
	selp.f32 	%f93, 0f00000000, %f92, %p10;
	selp.f32 	%f94, %f93, %f3, %p9;
	copysign.f32 	%f95, %f2, %f94;
	mul.f32 	%f96, %f95, %f95;
	fma.rn.f32 	%f97, %f96, 0f3D10ECEF, 0f3C8B1ABB;
	fma.rn.f32 	%f98, %f97, %f96, 0f3CFC028C;
	fma.rn.f32 	%f99, %f98, %f96, 0f3D372139;
	fma.rn.f32 	%f100, %f99, %f96, 0f3D9993DB;
	fma.rn.f32 	%f101, %f100, %f96, 0f3E2AAAC6;
	mul.f32 	%f102, %f96, %f101;
	fma.rn.f32 	%f103, %f102, %f95, %f95;
	neg.f32 	%f104, %f103;
	selp.f32 	%f105, %f103, %f104, %p9;
	fma.rn.f32 	%f106, 0f3F6EE581, 0f3FD774EB, %f105;
	selp.f32 	%f107, %f103, %f106, %p8;
	add.f32 	%f108, %f107, %f107;
	selp.f32 	%f109, %f108, %f107, %p9;
	div.rn.f32 	%f110, %f109, %f34;
	add.f32 	%f111, %f5, %f110;
	add.f32 	%f112, %f111, 0f00000000;
	setp.gtu.f32 	%p11, %f111, %f7;
	selp.f32 	%f176, %f112, %f8, %p11;
	setp.geu.f32 	%p12, %f176, %f9;
	@%p12 bra 	$L__BB0_9;
	sub.f32 	%f176, %f176, %f10;
$L__BB0_9:
	setp.gtu.f32 	%p13, %f176, %f1;
	@%p13 bra 	$L__BB0_12;
	setp.gt.f32 	%p14, %f2, 0f3F0F5C29;
	setp.gt.f32 	%p15, %f3, 0f3F0F5C29;
	setp.eq.f32 	%p16, %f3, 0f3F800000;
	rsqrt.approx.ftz.f32 	%f113, %f4;
	mul.f32 	%f114, %f4, %f113;
	mul.f32 	%f115, %f113, 0f3F000000;
	neg.f32 	%f116, %f114;
	fma.rn.f32 	%f117, %f116, %f115, 0f3F000000;
	fma.rn.f32 	%f118, %f114, %f117, %f114;
	selp.f32 	%f119, 0f00000000, %f118, %p16;
	selp.f32 	%f120, %f119, %f3, %p15;
	copysign.f32 	%f121, %f2, %f120;
	mul.f32 	%f122, %f121, %f121;
	fma.rn.f32 	%f123, %f122, 0f3D10ECEF, 0f3C8B1ABB;
	fma.rn.f32 	%f124, %f123, %f122, 0f3CFC028C;
	fma.rn.f32 	%f125, %f124, %f122, 0f3D372139;
	fma.rn.f32 	%f126, %f125, %f122, 0f3D9993DB;
	fma.rn.f32 	%f127, %f126, %f122, 0f3E2AAAC6;
	mul.f32 	%f128, %f122, %f127;
	fma.rn.f32 	%f129, %f128, %f121, %f121;
	neg.f32 	%f130, %f129;
	selp.f32 	%f131, %f129, %f130, %p15;
	fma.rn.f32 	%f132, 0f3F6EE581, 0f3FD774EB, %f131;
	selp.f32 	%f133, %f129, %f132, %p14;
	add.f32 	%f134, %f133, %f133;
	selp.f32 	%f135, %f134, %f133, %p15;
	div.rn.f32 	%f136, %f135, %f34;
	add.f32 	%f137, %f5, %f136;
	add.f32 	%f138, %f137, 0f00000000;
	setp.gtu.f32 	%p17, %f137, %f7;
	selp.f32 	%f176, %f138, %f8, %p17;
	setp.geu.f32 	%p18, %f176, %f9;
	@%p18 bra 	$L__BB0_12;
	sub.f32 	%f176, %f176, %f10;
$L__BB0_12:
	add.s32 	%r48, %r48, 2;
	setp.ne.s32 	%p19, %r48, %r2;
	@%p19 bra 	$L__BB0_6;
$L__BB0_13:
	setp.eq.s32 	%p20, %r1, 0;
	@%p20 bra 	$L__BB0_17;
	setp.gtu.f32 	%p21, %f176, %f1;
	@%p21 bra 	$L__BB0_17;
	setp.gt.f32 	%p22, %f2, 0f3F0F5C29;
	setp.gt.f32 	%p23, %f3, 0f3F0F5C29;
	setp.eq.f32 	%p24, %f3, 0f3F800000;
	rsqrt.approx.ftz.f32 	%f139, %f4;
	mul.f32 	%f140, %f4, %f139;
	mul.f32 	%f141, %f139, 0f3F000000;
	neg.f32 	%f142, %f140;
	fma.rn.f32 	%f143, %f142, %f141, 0f3F000000;
	fma.rn.f32 	%f144, %f140, %f143, %f140;
	selp.f32 	%f145, 0f00000000, %f144, %p24;
	selp.f32 	%f146, %f145, %f3, %p23;
	copysign.f32 	%f147, %f2, %f146;
	mul.f32 	%f148, %f147, %f147;
	fma.rn.f32 	%f149, %f148, 0f3D10ECEF, 0f3C8B1ABB;
	fma.rn.f32 	%f150, %f149, %f148, 0f3CFC028C;
	fma.rn.f32 	%f151, %f150, %f148, 0f3D372139;
	fma.rn.f32 	%f152, %f151, %f148, 0f3D9993DB;
	fma.rn.f32 	%f153, %f152, %f148, 0f3E2AAAC6;
	mul.f32 	%f154, %f148, %f153;
	fma.rn.f32 	%f155, %f154, %f147, %f147;
	neg.f32 	%f156, %f155;
	selp.f32 	%f157, %f155, %f156, %p23;
	fma.rn.f32 	%f158, 0f3F6EE581, 0f3FD774EB, %f157;
	selp.f32 	%f159, %f155, %f158, %p22;
	add.f32 	%f160, %f159, %f159;
	selp.f32 	%f161, %f160, %f159, %p23;
	div.rn.f32 	%f162, %f161, %f34;
	add.f32 	%f163, %f5, %f162;
	add.f32 	%f164, %f163, 0f00000000;
	setp.gtu.f32 	%p25, %f163, %f7;
	selp.f32 	%f176, %f164, %f8, %p25;
	setp.geu.f32 	%p26, %f176, %f9;
	@%p26 bra 	$L__BB0_17;
	sub.f32 	%f176, %f176, %f10;
$L__BB0_17:
	add.s32 	%r47, %r47, 1;
	setp.ne.s32 	%p27, %r47, %r25;
	@%p27 bra 	$L__BB0_4;
	bra.uni 	$L__BB0_38;
$L__BB0_18:
	mul.f32 	%f165, %f6, 0f83FA0165;
	and.b32  	%r3, %r27, 15;
	add.s32 	%r4, %r3, -1;
	and.b32  	%r5, %r27, 7;
	add.s32 	%r6, %r5, -1;
	and.b32  	%r7, %r27, 2147483632;
	and.b32  	%r8, %r27, 3;
	setp.gtu.f32 	%p28, %f165, %f7;
	selp.f32 	%f11, %f165, %f8, %p28;
	sub.f32 	%f12, %f11, %f10;
	neg.s32 	%r9, %r7;
	add.s64 	%rd2, %rd1, 32;
	mov.b32 	%r41, 0;
$L__BB0_19:
	mov.b32 	%r42, 0;
$L__BB0_20:
	setp.gtu.f32 	%p29, %f176, %f1;
	@%p29 bra 	$L__BB0_36;
	setp.lt.u32 	%p30, %r27, 16;
	mov.b32 	%r45, 0;
	@%p30 bra 	$L__BB0_24;
	mov.u64 	%rd16, %rd2;
	mov.u32 	%r43, %r9;
$L__BB0_23:
	.pragma "nounroll";
	mov.b32 	%r33, 36524932;
	st.global.u32 	[%rd16+-32], %r33;
	st.global.u32 	[%rd16+-28], %r33;
	st.global.u32 	[%rd16+-24], %r33;
	st.global.u32 	[%rd16+-20], %r33;
	st.global.u32 	[%rd16+-16], %r33;
	st.global.u32 	[%rd16+-12], %r33;
	st.global.u32 	[%rd16+-8], %r33;
	st.global.u32 	[%rd16+-4], %r33;
	st.global.u32 	[%rd16], %r33;
	st.global.u32 	[%rd16+4], %r33;
	st.global.u32 	[%rd16+8], %r33;
	st.global.u32 	[%rd16+12], %r33;
	st.global.u32 	[%rd16+16], %r33;
	st.global.u32 	[%rd16+20], %r33;
	st.global.u32 	[%rd16+24], %r33;
	st.global.u32 	[%rd16+28], %r33;
	add.s32 	%r43, %r43, 16;
	add.s64 	%rd16, %rd16, 64;
	setp.ne.s32 	%p31, %r43, 0;
	mov.u32 	%r45, %r7;
	@%p31 bra 	$L__BB0_23;
$L__BB0_24:
	setp.eq.s32 	%p32, %r3, 0;
	@%p32 bra 	$L__BB0_34;
	setp.lt.u32 	%p33, %r4, 7;
	@%p33 bra 	$L__BB0_27;
	mul.wide.u32 	%rd7, %r45, 4;
	add.s64 	%rd8, %rd1, %rd7;
	mov.b32 	%r34, 36524932;
	st.global.u32 	[%rd8], %r34;
	st.global.u32 	[%rd8+4], %r34;
	st.global.u32 	[%rd8+8], %r34;
	st.global.u32 	[%rd8+12], %r34;
	st.global.u32 	[%rd8+16], %r34;
	st.global.u32 	[%rd8+20], %r34;
	st.global.u32 	[%rd8+24], %r34;
	st.global.u32 	[%rd8+28], %r34;
	add.s32 	%r45, %r45, 8;
$L__BB0_27:
	setp.eq.s32 	%p34, %r5, 0;
	@%p34 bra 	$L__BB0_34;
	setp.lt.u32 	%p35, %r6, 3;
	@%p35 bra 	$L__BB0_30;
	mul.wide.u32 	%rd9, %r45, 4;
	add.s64 	%rd10, %rd1, %rd9;
	mov.b32 	%r35, 36524932;
	st.global.u32 	[%rd10], %r35;
	st.global.u32 	[%rd10+4], %r35;
	st.global.u32 	[%rd10+8], %r35;
	st.global.u32 	[%rd10+12], %r35;
	add.s32 	%r45, %r45, 4;
$L__BB0_30:
	setp.eq.s32 	%p36, %r8, 0;
	@%p36 bra 	$L__BB0_34;
	setp.eq.s32 	%p37, %r8, 1;
	mul.wide.u32 	%rd11, %r45, 4;
	add.s64 	%rd5, %rd1, %rd11;
	mov.b32 	%r36, 36524932;
	st.global.u32 	[%rd5], %r36;
	@%p37 bra 	$L__BB0_34;
	setp.eq.s32 	%p38, %r8, 2;
	mov.b32 	%r37, 36524932;
	st.global.u32 	[%rd5+4], %r37;
	@%p38 bra 	$L__BB0_34;
	mov.b32 	%r38, 36524932;
	st.global.u32 	[%rd5+8], %r38;
$L__BB0_34:
	setp.geu.f32 	%p39, %f11, %f9;
	mov.f32 	%f176, %f11;
	@%p39 bra 	$L__BB0_36;
	mov.f32 	%f176, %f12;
$L__BB0_36:
	add.s32 	%r42, %r42, 1;
	setp.ne.s32 	%p40, %r42, %r26;
	@%p40 bra 	$L__BB0_20;
	add.s32 	%r41, %r41, 1;
	setp.eq.s32 	%p41, %r41, %r25;
	@%p41 bra 	$L__BB0_38;
	bra.uni 	$L__BB0_19;
$L__BB0_38:
	add.u64 	%rd12, %SP, 0;
	add.u64 	%rd13, %SPL, 0;
	cvt.f64.f32 	%fd1, %f176;
	st.local.f64 	[%rd13], %fd1;
	mov.u64 	%rd14, $str;
	cvta.global.u64 	%rd15, %rd14;
	{ // callseq 0, 0
	.param .b64 param0;
	st.param.b64 	[param0], %rd15;
	.param .b64 param1;
	st.param.b64 	[param1], %rd12;
	.param .b32 retval0;
	call.uni (retval0), 
	vprintf, 
	(
	param0, 
	param1
	);
	ld.param.b32 	%r39, [retval0];
	} // callseq 0
	ret;

}


// ===== COMPILED SASS (sm_100) =====

	.target	sm_100

	.elftype	@"ET_EXEC"


//--------------------- .note.nv.tkinfo           --------------------------
	.section	.note.nv.tkinfo,"",@"SHT_NOTE"
	.sectionflags	@"SHF_NOTE_NV_TKINFO"
	.tkinfo
        /*0018*/ 	.word	0x00000002
        /*0030*/ 	.string	""
        /*0030*/ 	.string	"ptxas"
        /*0030*/ 	.string	"Cuda compilation tools, release 13.0, V13.0.88"
        /*0030*/ 	.string	"Build cuda_13.0.r13.0/compiler.36424714_0"
        /*0030*/ 	.string	"-arch sm_100 -m 64 "



//--------------------- .note.nv.cuinfo           --------------------------
	.section	.note.nv.cuinfo,"",@"SHT_NOTE"
	.sectionflags	@"SHF_NOTE_NV_CUINFO"
        /*0018*/ 	.short	0x0002
        /*001a*/ 	.short	0x0064
        /*001c*/ 	.short	0x0082
	.zero		2


//--------------------- .nv.info                  --------------------------
	.section	.nv.info,"",@"SHT_CUDA_INFO"
	.align	4


	//----- nvinfo : EIATTR_REGCOUNT
	.align		4
        /*0000*/ 	.byte	0x04, 0x2f
        /*0002*/ 	.short	(.L_2 - .L_1)
	.align		4
.L_1:
        /*0004*/ 	.word	index@(_Z7computefiiiffffffffffPfffffffffffffff)
        /*0008*/ 	.word	0x0000001a


	//----- nvinfo : EIATTR_FRAME_SIZE
	.align		4
.L_2:
        /*000c*/ 	.byte	0x04, 0x11
        /*000e*/ 	.short	(.L_4 - .L_3)
	.align		4
.L_3:
        /*0010*/ 	.word	index@($__internal_0_$__cuda_sm3x_div_rn_noftz_f32_slowpath)
        /*0014*/ 	.word	0x00000008


	//----- nvinfo : EIATTR_FRAME_SIZE
	.align		4
.L_4:
        /*0018*/ 	.byte	0x04, 0x11
        /*001a*/ 	.short	(.L_6 - .L_5)
	.align		4
.L_5:
        /*001c*/ 	.word	index@(_Z7computefiiiffffffffffPfffffffffffffff)
        /*0020*/ 	.word	0x00000008


	//----- nvinfo : EIATTR_MIN_STACK_SIZE
	.align		4
.L_6:
        /*0024*/ 	.byte	0x04, 0x12
        /*0026*/ 	.short	(.L_8 - .L_7)
	.align		4
.L_7:
        /*0028*/ 	.word	index@(_Z7computefiiiffffffffffPfffffffffffffff)
        /*002c*/ 	.word	0x00000008
.L_8:


//--------------------- .nv.compat                --------------------------
	.section	.nv.compat,"",@"SHT_CUDA_COMPAT_INFO"
	.align	4
        /*0000*/ 	.byte	0x02, 0x09, 0x00, 0x00, 0x02, 0x02, 0x01, 0x00, 0x02, 0x05, 0x05, 0x00, 0x03, 0x07, 0x01, 0x01
        /*0010*/ 	.byte	0x02, 0x03, 0x00, 0x00, 0x02, 0x06, 0x01, 0x00, 0x04, 0x0b, 0x08, 0x00, 0x01, 0x00, 0x00, 0x00
        /*0020*/ 	.byte	0x00, 0x00, 0x00, 0x00


//--------------------- .nv.info._Z7computefiiiffffffffffPfffffffffffffff --------------------------
	.section	.nv.info._Z7computefiiiffffffffffPfffffffffffffff,"",@"SHT_CUDA_INFO"
	.sectionflags	@""
	.align	4


	//----- nvinfo : EIATTR_CUDA_API_VERSION
	.align		4
        /*0000*/ 	.byte	0x04, 0x37
        /*0002*/ 	.short	(.L_10 - .L_9)
.L_9:
        /*0004*/ 	.word	0x00000082


	//----- nvinfo : EIATTR_KPARAM_INFO
	.align		4
.L_10:
        /*0008*/ 	.byte	0x04, 0x17
        /*000a*/ 	.short	(.L_12 - .L_11)
.L_11:
        /*000c*/ 	.word	0x00000000
        /*0010*/ 	.short	0x001c
        /*0012*/ 	.short	0x0074
        /*0014*/ 	.byte	0x00, 0xf0, 0x11, 0x00


	//----- nvinfo : EIATTR_KPARAM_INFO
	.align		4
.L_12:
        /*0018*/ 	.byte	0x04, 0x17
        /*001a*/ 	.short	(.L_14 - .L_13)
.L_13:
        /*001c*/ 	.word	0x00000000
        /*0020*/ 	.short	0x001b
        /*0022*/ 	.short	0x0070
        /*0024*/ 	.byte	0x00, 0xf0, 0x11, 0x00


	//----- nvinfo : EIATTR_KPARAM_INFO
	.align		4
.L_14:
        /*0028*/ 	.byte	0x04, 0x17
        /*002a*/ 	.short	(.L_16 - .L_15)
.L_15:
        /*002c*/ 	.word	0x00000000
        /*0030*/ 	.short	0x001a
        /*0032*/ 	.short	0x006c
        /*0034*/ 	.byte	0x00, 0xf0, 0x11, 0x00


	//----- nvinfo : EIATTR_KPARAM_INFO
	.align		4
.L_16:
        /*0038*/ 	.byte	0x04, 0x17
        /*003a*/ 	.short	(.L_18 - .L_17)
.L_17:
        /*003c*/ 	.word	0x00000000
        /*0040*/ 	.short	0x0019
        /*0042*/ 	.short	0x0068
        /*0044*/ 	.byte	0x00, 0xf0, 0x11, 0x00


	//----- nvinfo : EIATTR_KPARAM_INFO
	.align		4
.L_18:
        /*0048*/ 	.byte	0x04, 0x17
        /*004a*/ 	.short	(.L_20 - .L_19)
.L_19:
        /*004c*/ 	.word	0x00000000
        /*0050*/ 	.short	0x0018
        /*0052*/ 	.short	0x0064
        /*0054*/ 	.byte	0x00, 0xf0, 0x11, 0x00


	//----- nvinfo : EIATTR_KPARAM_INFO
	.align		4
.L_20:
        /*0058*/ 	.byte	0x04, 0x17
        /*005a*/ 	.short	(.L_22 - .L_21)
.L_21:
        /*005c*/ 	.word	0x00000000
        /*0060*/ 	.short	0x0017
        /*0062*/ 	.short	0x0060
        /*0064*/ 	.byte	0x00, 0xf0, 0x11, 0x00


	//----- nvinfo : EIATTR_KPARAM_INFO
	.align		4
.L_22:
        /*0068*/ 	.byte	0x04, 0x17
        /*006a*/ 	.short	(.L_24 - .L_23)
.L_23:
        /*006c*/ 	.word	0x00000000
        /*0070*/ 	.short	0x0016
        /*0072*/ 	.short	0x005c
        /*0074*/ 	.byte	0x00, 0xf0, 0x11, 0x00


	//----- nvinfo : EIATTR_KPARAM_INFO
	.align		4
.L_24:
        /*0078*/ 	.byte	0x04, 0x17
        /*007a*/ 	.short	(.L_26 - .L_25)
.L_25:
        /*007c*/ 	.word	0x00000000
        /*0080*/ 	.short	0x0015
        /*0082*/ 	.short	0x0058
        /*0084*/ 	.byte	0x00, 0xf0, 0x11, 0x00


	//----- nvinfo : EIATTR_KPARAM_INFO
	.align		4
.L_26:
        /*0088*/ 	.byte	0x04, 0x17
        /*008a*/ 	.short	(.L_28 - .L_27)
.L_27:
        /*008c*/ 	.word	0x00000000
        /*0090*/ 	.short	0x0014
        /*0092*/ 	.short	0x0054
        /*0094*/ 	.byte	0x00, 0xf0, 0x11, 0x00


	//----- nvinfo : EIATTR_KPARAM_INFO
	.align		4
.L_28:
        /*0098*/ 	.byte	0x04, 0x17
        /*009a*/ 	.short	(.L_30 - .L_29)
.L_29:
        /*009c*/ 	.word	0x00000000
        /*00a0*/ 	.short	0x0013
        /*00a2*/ 	.short	0x0050
        /*00a4*/ 	.byte	0x00, 0xf0, 0x11, 0x00


	//----- nvinfo : EIATTR_KPARAM_INFO
	.align		4
.L_30:
        /*00a8*/ 	.byte	0x04, 0x17
        /*00aa*/ 	.short	(.L_32 - .L_31)
.L_31:
        /*00ac*/ 	.word	0x00000000
        /*00b0*/ 	.short	0x0012
        /*00b2*/ 	.short	0x004c
        /*00b4*/ 	.byte	0x00, 0xf0, 0x11, 0x00


	//----- nvinfo : EIATTR_KPARAM_INFO
	.align		4
.L_32:
        /*00b8*/ 	.byte	0x04, 0x17
        /*00ba*/ 	.short	(.L_34 - .L_33)
.L_33:
        /*00bc*/ 	.word	0x00000000
        /*00c0*/ 	.short	0x0011
        /*00c2*/ 	.short	0x0048
        /*00c4*/ 	.byte	0x00, 0xf0, 0x11, 0x00


	//----- nvinfo : EIATTR_KPARAM_INFO
	.align		4
.L_34:
        /*00c8*/ 	.byte	0x04, 0x17
        /*00ca*/ 	.short	(.L_36 - .L_35)
.L_35:
        /*00cc*/ 	.word	0x00000000
        /*00d0*/ 	.short	0x0010
        /*00d2*/ 	.short	0x0044
        /*00d4*/ 	.byte	0x00, 0xf0, 0x11, 0x00


	//----- nvinfo : EIATTR_KPARAM_INFO
	.align		4
.L_36:
        /*00d8*/ 	.byte	0x04, 0x17
        /*00da*/ 	.short	(.L_38 - .L_37)
.L_37:
        /*00dc*/ 	.word	0x00000000
        /*00e0*/ 	.short	0x000f
        /*00e2*/ 	.short	0x0040
        /*00e4*/ 	.byte	0x00, 0xf0, 0x11, 0x00


	//----- nvinfo : EIATTR_KPARAM_INFO
	.align		4
.L_38:
        /*00e8*/ 	.byte	0x04, 0x17
        /*00ea*/ 	.short	(.L_40 - .L_39)
.L_39:
        /*00ec*/ 	.word	0x00000000
        /*00f0*/ 	.short	0x000e
        /*00f2*/ 	.short	0x0038
        /*00f4*/ 	.byte	0x00, 0xf5, 0x21, 0x00


	//----- nvinfo : EIATTR_KPARAM_INFO
	.align		4
.L_40:
        /*00f8*/ 	.byte	0x04, 0x17
        /*00fa*/ 	.short	(.L_42 - .L_41)
.L_41:
        /*00fc*/ 	.word	0x00000000
        /*0100*/ 	.short	0x000d
        /*0102*/ 	.short	0x0034
        /*0104*/ 	.byte	0x00, 0xf0, 0x11, 0x00


	//----- nvinfo : EIATTR_KPARAM_INFO
	.align		4
.L_42:
        /*0108*/ 	.byte	0x04, 0x17
        /*010a*/ 	.short	(.L_44 - .L_43)
.L_43:
        /*010c*/ 	.word	0x00000000
        /*0110*/ 	.short	0x000c
        /*0112*/ 	.short	0x0030
        /*0114*/ 	.byte	0x00, 0xf0, 0x11, 0x00


	//----- nvinfo : EIATTR_KPARAM_INFO
	.align		4
.L_44:
        /*0118*/ 	.byte	0x04, 0x17
        /*011a*/ 	.short	(.L_46 - .L_45)
.L_45:
        /*011c*/ 	.word	0x00000000
        /*0120*/ 	.short	0x000b
        /*0122*/ 	.short	0x002c
        /*0124*/ 	.byte	0x00, 0xf0, 0x11, 0x00


	//----- nvinfo : EIATTR_KPARAM_INFO
	.align		4
.L_46:
        /*0128*/ 	.byte	0x04, 0x17
        /*012a*/ 	.short	(.L_48 - .L_47)
.L_47:
        /*012c*/ 	.word	0x00000000
        /*0130*/ 	.short	0x000a
        /*0132*/ 	.short	0x0028
        /*0134*/ 	.byte	0x00, 0xf0, 0x11, 0x00


	//----- nvinfo : EIATTR_KPARAM_INFO
	.align		4
.L_48:
        /*0138*/ 	.byte	0x04, 0x17
        /*013a*/ 	.short	(.L_50 - .L_49)
.L_49:
        /*013c*/ 	.word	0x00000000
        /*0140*/ 	.short	0x0009
        /*0142*/ 	.short	0x0024
        /*0144*/ 	.byte	0x00, 0xf0, 0x11, 0x00


	//----- nvinfo : EIATTR_KPARAM_INFO
	.align		4
.L_50:
        /*0148*/ 	.byte	0x04, 0x17
        /*014a*/ 	.short	(.L_52 - .L_51)
.L_51:
        /*014c*/ 	.word	0x00000000
        /*0150*/ 	.short	0x0008
        /*0152*/ 	.short	0x0020
        /*0154*/ 	.byte	0x00, 0xf0, 0x11, 0x00


	//----- nvinfo : EIATTR_KPARAM_INFO
	.align		4
.L_52:
        /*0158*/ 	.byte	0x04, 0x17
        /*015a*/ 	.short	(.L_54 - .L_53)
.L_53:
        /*015c*/ 	.word	0x00000000
        /*0160*/ 	.short	0x0007
        /*0162*/ 	.short	0x001c
        /*0164*/ 	.byte	0x00, 0xf0, 0x11, 0x00


	//----- nvinfo : EIATTR_KPARAM_INFO
	.align		4
.L_54:
        /*0168*/ 	.byte	0x04, 0x17
        /*016a*/ 	.short	(.L_56 - .L_55)
.L_55:
        /*016c*/ 	.word	0x00000000
        /*0170*/ 	.short	0x0006
        /*0172*/ 	.short	0x0018
        /*0174*/ 	.byte	0x00, 0xf0, 0x11, 0x00


	//----- nvinfo : EIATTR_KPARAM_INFO
	.align		4
.L_56:
        /*0178*/ 	.byte	0x04, 0x17
        /*017a*/ 	.short	(.L_58 - .L_57)
.L_57:
        /*017c*/ 	.word	0x00000000
        /*0180*/ 	.short	0x0005
        /*0182*/ 	.short	0x0014
        /*0184*/ 	.byte	0x00, 0xf0, 0x11, 0x00


	//----- nvinfo : EIATTR_KPARAM_INFO
	.align		4
.L_58:
        /*0188*/ 	.byte	0x04, 0x17
        /*018a*/ 	.short	(.L_60 - .L_59)
.L_59:
        /*018c*/ 	.word	0x00000000
        /*0190*/ 	.short	0x0004
        /*0192*/ 	.short	0x0010
        /*0194*/ 	.byte	0x00, 0xf0, 0x11, 0x00


	//----- nvinfo : EIATTR_KPARAM_INFO
	.align		4
.L_60:
        /*0198*/ 	.byte	0x04, 0x17
        /*019a*/ 	.short	(.L_62 - .L_61)
.L_61:
        /*019c*/ 	.word	0x00000000
        /*01a0*/ 	.short	0x0003
        /*01a2*/ 	.short	0x000c
        /*01a4*/ 	.byte	0x00, 0xf0, 0x11, 0x00


	//----- nvinfo : EIATTR_KPARAM_INFO
	.align		4
.L_62:
        /*01a8*/ 	.byte	0x04, 0x17
        /*01aa*/ 	.short	(.L_64 - .L_63)
.L_63:
        /*01ac*/ 	.word	0x00000000
        /*01b0*/ 	.short	0x0002
        /*01b2*/ 	.short	0x0008
        /*01b4*/ 	.byte	0x00, 0xf0, 0x11, 0x00


	//----- nvinfo : EIATTR_KPARAM_INFO
	.align		4
.L_64:
        /*01b8*/ 	.byte	0x04, 0x17
        /*01ba*/ 	.short	(.L_66 - .L_65)
.L_65:
        /*01bc*/ 	.word	0x00000000
        /*01c0*/ 	.short	0x0001
        /*01c2*/ 	.short	0x0004
        /*01c4*/ 	.byte	0x00, 0xf0, 0x11, 0x00


	//----- nvinfo : EIATTR_KPARAM_INFO
	.align		4
.L_66:
        /*01c8*/ 	.byte	0x04, 0x17
        /*01ca*/ 	.short	(.L_68 - .L_67)
.L_67:
        /*01cc*/ 	.word	0x00000000
        /*01d0*/ 	.short	0x0000
        /*01d2*/ 	.short	0x0000
        /*01d4*/ 	.byte	0x00, 0xf0, 0x11, 0x00


	//----- nvinfo : EIATTR_SPARSE_MMA_MASK
	.align		4
.L_68:
        /*01d8*/ 	.byte	0x03, 0x50
        /*01da*/ 	.short	0x0000


	//----- nvinfo : EIATTR_MAXREG_COUNT
	.align		4
        /*01dc*/ 	.byte	0x03, 0x1b
        /*01de*/ 	.short	0x00ff


	//----- nvinfo : EIATTR_EXTERNS
	.align		4
        /*01e0*/ 	.byte	0x04, 0x0f
        /*01e2*/ 	.short	(.L_70 - .L_69)


	//   ....[0]....
	.align		4
.L_69:
        /*01e4*/ 	.word	index@(vprintf)


	//----- nvinfo : EIATTR_MERCURY_ISA_VERSION
	.align		4
.L_70:
        /*01e8*/ 	.byte	0x03, 0x5f
        /*01ea*/ 	.short	0x0101


	//----- nvinfo : EIATTR_VRC_CTA_INIT_COUNT
	.align		4
        /*01ec*/ 	.byte	0x02, 0x4a
	.zero		1
	.zero		1


	//----- nvinfo : EIATTR_SYSCALL_OFFSETS
	.align		4
        /*01f0*/ 	.byte	0x04, 0x46
        /*01f2*/ 	.short	(.L_72 - .L_71)


	//   ....[0]....
.L_71:
        /*01f4*/ 	.word	0x00001990


	//----- nvinfo : EIATTR_EXIT_INSTR_OFFSETS
	.align		4
.L_72:
        /*01f8*/ 	.byte	0x04, 0x1c
        /*01fa*/ 	.short	(.L_74 - .L_73)


	//   ....[0]....
.L_73:
        /*01fc*/ 	.word	0x000019a0


	//----- nvinfo : EIATTR_CRS_STACK_SIZE
	.align		4
.L_74:
        /*0200*/ 	.byte	0x04, 0x1e
        /*0202*/ 	.short	(.L_76 - .L_75)
.L_75:
        /*0204*/ 	.word	0x00000000


	//----- nvinfo : EIATTR_CBANK_PARAM_SIZE
	.align		4
.L_76:
        /*0208*/ 	.byte	0x03, 0x19
        /*020a*/ 	.short	0x0078


	//----- nvinfo : EIATTR_PARAM_CBANK
	.align		4
        /*020c*/ 	.byte	0x04, 0x0a
        /*020e*/ 	.short	(.L_78 - .L_77)
	.align		4
.L_77:
        /*0210*/ 	.word	index@(.nv.constant0._Z7computefiiiffffffffffPfffffffffffffff)
        /*0214*/ 	.short	0x0380
        /*0216*/ 	.short	0x0078


	//----- nvinfo : EIATTR_SW_WAR
	.align		4
.L_78:
        /*0218*/ 	.byte	0x04, 0x36
        /*021a*/ 	.short	(.L_80 - .L_79)
.L_79:
        /*021c*/ 	.word	0x00000008
.L_80:


//--------------------- .nv.callgraph             --------------------------
	.section	.nv.callgraph,"",@"SHT_CUDA_CALLGRAPH"
	.align	4
	.sectionentsize	8
	.align		4
        /*0000*/ 	.word	0x00000000
	.align		4
        /*0004*/ 	.word	0xffffffff
	.align		4
        /*0008*/ 	.word	index@(_Z7computefiiiffffffffffPfffffffffffffff)
	.align		4
        /*000c*/ 	.word	index@(vprintf)
	.align		4
        /*0010*/ 	.word	0x00000000
	.align		4
        /*0014*/ 	.word	0xfffffffe
	.align		4
        /*0018*/ 	.word	0x00000000
	.align		4
        /*001c*/ 	.word	0xfffffffd
	.align		4
        /*0020*/ 	.word	0x00000000
	.align		4
        /*0024*/ 	.word	0xfffffffc


//--------------------- .nv.constant4             --------------------------
	.section	.nv.constant4,"a",@progbits
	.align	8
	.align		8
.nv.constant4:
        /*0000*/ 	.dword	vprintf
	.align		8
        /*0008*/ 	.dword	$str


//--------------------- .text._Z7computefiiiffffffffffPfffffffffffffff --------------------------
	.section	.text._Z7computefiiiffffffffffPfffffffffffffff,"ax",@progbits
	.align	128
        .global         _Z7computefiiiffffffffffPfffffffffffffff
        .type           _Z7computefiiiffffffffffPfffffffffffffff,@function
        .size           _Z7computefiiiffffffffffPfffffffffffffff,(.L_x_34 - _Z7computefiiiffffffffffPfffffffffffffff)
        .other          _Z7computefiiiffffffffffPfffffffffffffff,@"STO_CUDA_ENTRY STV_DEFAULT"
_Z7computefiiiffffffffffPfffffffffffffff:
.text._Z7computefiiiffffffffffPfffffffffffffff:
[----:B------:R-:W0:Y:S01]  /*0000*/  LDC R1, c[0x0][0x37c] ;  /* 0x0000df00ff017b82 */ /* 0x000e220000000800 */
[----:B------:R-:W1:Y:S01]  /*0010*/  LDCU UR6, c[0x0][0x384] ;  /* 0x00007080ff0677ac */ /* 0x000e620008000800 */
[----:B0-----:R-:W-:Y:S01]  /*0020*/  IADD3 R1, PT, PT, R1, -0x8, RZ ;  /* 0xfffffff801017810 */ /* 0x001fe20007ffe0ff */
[----:B------:R-:W0:Y:S01]  /*0030*/  LDCU UR4, c[0x0][0x2f8] ;  /* 0x00005f00ff0477ac */ /* 0x000e220008000800 */
[----:B------:R-:W2:Y:S01]  /*0040*/  LDCU UR7, c[0x0][0x380] ;  /* 0x00007000ff0777ac */ /* 0x000ea20008000800 */
[----:B------:R-:W3:Y:S01]  /*0050*/  LDCU UR5, c[0x0][0x2fc] ;  /* 0x00005f80ff0577ac */ /* 0x000ee20008000800 */
[----:B-1----:R-:W-:Y:S01]  /*0060*/  UISETP.GE.AND UP0, UPT, UR6, 0x1, UPT ;  /* 0x000000010600788c */ /* 0x002fe2000bf06270 */
[----:B0-----:R-:W-:Y:S02]  /*0070*/  IADD3 R6, P0, PT, R1, UR4, RZ ;  /* 0x0000000401067c10 */ /* 0x001fe4000ff1e0ff */
[----:B--2---:R-:W-:-:S03]  /*0080*/  MOV R0, UR7 ;  /* 0x0000000700007c02 */ /* 0x004fc60008000f00 */
[----:B---3--:R-:W-:-:S03]  /*0090*/  IMAD.X R7, RZ, RZ, UR5, P0 ;  /* 0x00000005ff077e24 */ /* 0x008fc600080e06ff */
[----:B------:R-:W-:Y:S05]  /*00a0*/  BRA.U !UP0, `(.L_x_0) ;  /* 0x0000001908187547 */ /* 0x000fea000b800000 */
[----:B------:R-:W-:Y:S01]  /*00b0*/  HFMA2 R3, -RZ, RZ, 6.1511993408203125e-05, 0.105712890625 ;  /* 0x04082ec4ff037431 */ /* 0x000fe200000001ff */
[----:B------:R-:W-:Y:S01]  /*00c0*/  UMOV UR5, 0x7b9aa6f5 ;  /* 0x7b9aa6f500057882 */ /* 0x000fe20000000000 */
[----:B------:R-:W0:Y:S01]  /*00d0*/  LDCU UR4, c[0x0][0x388] ;  /* 0x00007100ff0477ac */ /* 0x000e220008000800 */
[----:B------:R-:W-:Y:S01]  /*00e0*/  MOV R8, UR5 ;  /* 0x0000000500087c02 */ /* 0x000fe20008000f00 */
[----:B------:R-:W-:-:S03]  /*00f0*/  IMAD.MOV.U32 R4, RZ, RZ, 0x7af09e34 ;  /* 0x7af09e34ff047424 */ /* 0x000fc600078e00ff */
[----:B------:R-:W1:Y:S01]  /*0100*/  FCHK P0, -R8, 6.24679993315093168260e+35 ;  /* 0x7af09e3408007902 */ /* 0x000e620000000100 */
[----:B------:R-:W-:-:S04]  /*0110*/  FFMA R2, R3, -R4, 1 ;  /* 0x3f80000003027423 */ /* 0x000fc80000000804 */
[----:B------:R-:W-:-:S04]  /*0120*/  FFMA R2, R2, R3, 1.6008196893058177897e-36 ;  /* 0x04082ec402027423 */ /* 0x000fc80000000003 */
[----:B------:R-:W-:Y:S01]  /*0130*/  FFMA R5, R2, -1.60600001421677125369e+36, RZ ;  /* 0xfb9aa6f502057823 */ /* 0x000fe200000000ff */
[----:B0-----:R-:W-:-:S03]  /*0140*/  UISETP.GE.AND UP0, UPT, UR4, 0x1, UPT ;  /* 0x000000010400788c */ /* 0x001fc6000bf06270 */
[----:B------:R-:W-:-:S04]  /*0150*/  FFMA R4, R5, -R4, -1.60600001421677125369e+36 ;  /* 0xfb9aa6f505047423 */ /* 0x000fc80000000804 */
[----:B------:R-:W-:Y:S01]  /*0160*/  FFMA R5, R2, R4, R5 ;  /* 0x0000000402057223 */ /* 0x000fe20000000005 */
[----:B-1----:R-:W-:Y:S06]  /*0170*/  @!P0 BRA `(.L_x_1) ;  /* 0x0000000000148947 */ /* 0x002fec0003800000 */
[----:B------:R-:W-:Y:S01]  /*0180*/  IMAD.MOV.U32 R2, RZ, RZ, -0x465590b ;  /* 0xfb9aa6f5ff027424 */ /* 0x000fe200078e00ff */
[----:B------:R-:W-:Y:S02]  /*0190*/  MOV R3, 0x7af09e34 ;  /* 0x7af09e3400037802 */ /* 0x000fe40000000f00 */
[----:B------:R-:W-:-:S07]  /*01a0*/  MOV R16, 0x1c0 ;  /* 0x000001c000107802 */ /* 0x000fce0000000f00 */
[----:B------:R-:W-:Y:S05]  /*01b0*/  CALL.REL.NOINC `($__internal_0_$__cuda_sm3x_div_rn_noftz_f32_slowpath) ;  /* 0x0000001400fc7944 */ /* 0x000fea0003c00000 */
[----:B------:R-:W-:-:S07]  /*01c0*/  MOV R5, R3 ;  /* 0x0000000300057202 */ /* 0x000fce0000000f00 */
.L_x_1:
[----:B------:R-:W0:Y:S01]  /*01d0*/  LDC R8, c[0x0][0x3a0] ;  /* 0x0000e800ff087b82 */ /* 0x000e220000000800 */
[----:B------:R-:W1:Y:S02]  /*01e0*/  LDCU UR4, c[0x0][0x39c] ;  /* 0x00007380ff0477ac */ /* 0x000e640008000800 */
[----:B-1----:R-:W-:Y:S01]  /*01f0*/  IMAD.U32 R11, RZ, RZ, UR4 ;  /* 0x00000004ff0b7e24 */ /* 0x002fe2000f8e00ff */
[----:B0-----:R-:W0:Y:S08]  /*0200*/  MUFU.RCP R2, R8 ;  /* 0x0000000800027308 */ /* 0x001e300000001000 */
[----:B------:R-:W1:Y:S01]  /*0210*/  FCHK P0, R11, R8 ;  /* 0x000000080b007302 */ /* 0x000e620000000000 */
[----:B0-----:R-:W-:-:S04]  /*0220*/  FFMA R3, R2, -R8, 1 ;  /* 0x3f80000002037423 */ /* 0x001fc80000000808 */
[----:B------:R-:W-:-:S04]  /*0230*/  FFMA R2, R2, R3, R2 ;  /* 0x0000000302027223 */ /* 0x000fc80000000002 */
[----:B------:R-:W-:-:S04]  /*0240*/  FFMA R3, R2, UR4, RZ ;  /* 0x0000000402037c23 */ /* 0x000fc800080000ff */
[----:B------:R-:W-:-:S04]  /*0250*/  FFMA R4, R3, -R8, UR4 ;  /* 0x0000000403047e23 */ /* 0x000fc80008000808 */
[----:B------:R-:W-:Y:S01]  /*0260*/  FFMA R9, R2, R4, R3 ;  /* 0x0000000402097223 */ /* 0x000fe20000000003 */
[----:B-1----:R-:W-:Y:S06]  /*0270*/  @!P0 BRA `(.L_x_2) ;  /* 0x0000000000148947 */ /* 0x002fec0003800000 */
[----:B------:R-:W0:Y:S01]  /*0280*/  LDC R2, c[0x0][0x39c] ;  /* 0x0000e700ff027b82 */ /* 0x000e220000000800 */
[----:B------:R-:W-:-:S07]  /*0290*/  MOV R16, 0x2c0 ;  /* 0x000002c000107802 */ /* 0x000fce0000000f00 */
[----:B------:R-:W1:Y:S02]  /*02a0*/  LDC R3, c[0x0][0x3a0] ;  /* 0x0000e800ff037b82 */ /* 0x000e640000000800 */
[----:B01----:R-:W-:Y:S05]  /*02b0*/  CALL.REL.NOINC `($__internal_0_$__cuda_sm3x_div_rn_noftz_f32_slowpath) ;  /* 0x0000001400bc7944 */ /* 0x003fea0003c00000 */
[----:B------:R-:W-:-:S07]  /*02c0*/  MOV R9, R3 ;  /* 0x0000000300097202 */ /* 0x000fce0000000f00 */
.L_x_2:
[----:B------:R-:W0:Y:S02]  /*02d0*/  LDC R8, c[0x0][0x3a4] ;  /* 0x0000e900ff087b82 */ /* 0x000e240000000800 */
[----:B0-----:R-:W0:Y:S08]  /*02e0*/  MUFU.RCP R2, R8 ;  /* 0x0000000800027308 */ /* 0x001e300000001000 */
[----:B------:R-:W1:Y:S01]  /*02f0*/  FCHK P0, R9, R8 ;  /* 0x0000000809007302 */ /* 0x000e620000000000 */
[----:B0-----:R-:W-:-:S04]  /*0300*/  FFMA R3, R2, -R8, 1 ;  /* 0x3f80000002037423 */ /* 0x001fc80000000808 */
[----:B------:R-:W-:-:S04]  /*0310*/  FFMA R2, R2, R3, R2 ;  /* 0x0000000302027223 */ /* 0x000fc80000000002 */
[----:B------:R-:W-:-:S04]  /*0320*/  FFMA R4, R2, R9, RZ ;  /* 0x0000000902047223 */ /* 0x000fc800000000ff */
[----:B------:R-:W-:-:S04]  /*0330*/  FFMA R3, R4, -R8, R9 ;  /* 0x8000000804037223 */ /* 0x000fc80000000009 */
[----:B------:R-:W-:Y:S01]  /*0340*/  FFMA R2, R2, R3, R4 ;  /* 0x0000000302027223 */ /* 0x000fe20000000004 */
[----:B-1----:R-:W-:Y:S06]  /*0350*/  @!P0 BRA `(.L_x_3) ;  /* 0x0000000000148947 */ /* 0x002fec0003800000 */
[----:B------:R-:W0:Y:S01]  /*0360*/  LDC R3, c[0x0][0x3a4] ;  /* 0x0000e900ff037b82 */ /* 0x000e220000000800 */
[----:B------:R-:W-:Y:S02]  /*0370*/  MOV R2, R9 ;  /* 0x0000000900027202 */ /* 0x000fe40000000f00 */
[----:B------:R-:W-:-:S07]  /*0380*/  MOV R16, 0x3a0 ;  /* 0x000003a000107802 */ /* 0x000fce0000000f00 */
[----:B0-----:R-:W-:Y:S05]  /*0390*/  CALL.REL.NOINC `($__internal_0_$__cuda_sm3x_div_rn_noftz_f32_slowpath) ;  /* 0x0000001400847944 */ /* 0x001fea0003c00000 */
[----:B------:R-:W-:-:S07]  /*03a0*/  IMAD.MOV.U32 R2, RZ, RZ, R3 ;  /* 0x000000ffff027224 */ /* 0x000fce00078e0003 */
.L_x_3:
[----:B------:R-:W-:Y:S01]  /*03b0*/  FADD R3, RZ, R2 ;  /* 0x00000002ff037221 */ /* 0x000fe20000000000 */
[----:B------:R-:W-:Y:S01]  /*03c0*/  HFMA2 R9, -RZ, RZ, 0.890625, -0.00056934356689453125 ;  /* 0x3b2090aaff097431 */ /* 0x000fe200000001ff */
[----:B------:R-:W0:Y:S01]  /*03d0*/  LDC R10, c[0x0][0x3b0] ;  /* 0x0000ec00ff0a7b82 */ /* 0x000e220000000800 */
[----:B------:R-:W1:Y:S01]  /*03e0*/  LDCU UR4, c[0x0][0x3ac] ;  /* 0x00007580ff0477ac */ /* 0x000e620008000800 */
[----:B------:R-:W2:Y:S01]  /*03f0*/  MUFU.RCP R2, |R3| ;  /* 0x4000000300027308 */ /* 0x000ea20000001000 */
[----:B------:R-:W-:Y:S02]  /*0400*/  FSETP.GT.AND P0, PT, |R3|, 1, PT ;  /* 0x3f8000000300780b */ /* 0x000fe40003f04200 */
[----:B------:R-:W-:Y:S02]  /*0410*/  MOV R11, 0x3f6ee581 ;  /* 0x3f6ee581000b7802 */ /* 0x000fe40000000f00 */
[----:B--2---:R-:W-:-:S05]  /*0420*/  FSEL R2, R2, |R3|, P0 ;  /* 0x4000000302027208 */ /* 0x004fca0000000000 */
[----:B------:R-:W-:Y:S01]  /*0430*/  FMUL R4, R2, R2 ;  /* 0x0000000202047220 */ /* 0x000fe20000400000 */
[----:B0-----:R-:W0:Y:S03]  /*0440*/  MUFU.RCP R8, R10 ;  /* 0x0000000a00087308 */ /* 0x001e260000001000 */
[----:B------:R-:W-:-:S04]  /*0450*/  FFMA R9, R4, R9, -0.014396979473531246185 ;  /* 0xbc6be14f04097423 */ /* 0x000fc80000000009 */
[----:B------:R-:W-:-:S04]  /*0460*/  FFMA R9, R4, R9, 0.039849750697612762451 ;  /* 0x3d23397e04097423 */ /* 0x000fc80000000009 */
[----:B------:R-:W-:-:S04]  /*0470*/  FFMA R9, R4, R9, -0.072529748082160949707 ;  /* 0xbd948a7a04097423 */ /* 0x000fc80000000009 */
[----:B------:R-:W-:-:S04]  /*0480*/  FFMA R9, R4, R9, 0.10518480092287063599 ;  /* 0x3dd76b2104097423 */ /* 0x000fc80000000009 */
[----:B------:R-:W-:-:S04]  /*0490*/  FFMA R9, R4, R9, -0.14171802997589111328 ;  /* 0xbe111e8804097423 */ /* 0x000fc80000000009 */
[----:B------:R-:W-:-:S04]  /*04a0*/  FFMA R9, R4, R9, 0.19988775253295898438 ;  /* 0x3e4caf6004097423 */ /* 0x000fc80000000009 */
[----:B------:R-:W-:-:S04]  /*04b0*/  FFMA R9, R4, R9, -0.33332940936088562012 ;  /* 0xbeaaaa2704097423 */ /* 0x000fc80000000009 */
[----:B------:R-:W-:-:S04]  /*04c0*/  FMUL R9, R4, R9 ;  /* 0x0000000904097220 */ /* 0x000fc80000400000 */
[----:B------:R-:W-:Y:S01]  /*04d0*/  FFMA R4, R2, R9, R2 ;  /* 0x0000000902047223 */ /* 0x000fe20000000002 */
[----:B0-----:R-:W-:-:S03]  /*04e0*/  FFMA R9, R8, -R10, 1 ;  /* 0x3f80000008097423 */ /* 0x001fc6000000080a */
[----:B------:R-:W-:Y:S01]  /*04f0*/  @P0 FFMA R4, R11, 1.6832555532455444336, -R4 ;  /* 0x3fd774eb0b040823 */ /* 0x000fe20000000804 */
[----:B------:R-:W-:Y:S01]  /*0500*/  FSETP.NAN.AND P0, PT, |R3|, |R3|, PT ;  /* 0x400000030300720b */ /* 0x000fe20003f08200 */
[----:B-1----:R-:W-:Y:S02]  /*0510*/  IMAD.U32 R11, RZ, RZ, UR4 ;  /* 0x00000004ff0b7e24 */ /* 0x002fe4000f8e00ff */
[----:B------:R-:W-:Y:S01]  /*0520*/  FFMA R2, R8, R9, R8 ;  /* 0x0000000908027223 */ /* 0x000fe20000000008 */
[----:B------:R-:W-:-:S03]  /*0530*/  LOP3.LUT R3, R4, 0x80000000, R3, 0xb8, !PT ;  /* 0x8000000004037812 */ /* 0x000fc600078eb803 */
[----:B------:R-:W-:Y:S01]  /*0540*/  FFMA R9, R2, UR4, RZ ;  /* 0x0000000402097c23 */ /* 0x000fe200080000ff */
[----:B------:R-:W-:Y:S01]  /*0550*/  FSEL R4, R3, R4, !P0 ;  /* 0x0000000403047208 */ /* 0x000fe20004000000 */
[----:B------:R-:W-:Y:S02]  /*0560*/  HFMA2 R3, -RZ, RZ, 1.75, 0 ;  /* 0x3f000000ff037431 */ /* 0x000fe400000001ff */
[----:B------:R-:W-:Y:S01]  /*0570*/  FFMA R8, R9, -R10, UR4 ;  /* 0x0000000409087e23 */ /* 0x000fe2000800080a */
[----:B------:R-:W0:Y:S01]  /*0580*/  FCHK P0, R11, R10 ;  /* 0x0000000a0b007302 */ /* 0x000e220000000000 */
[----:B------:R-:W-:Y:S02]  /*0590*/  FMUL R4, R4, 1.38830002806904061952e+20 ;  /* 0x60f0d4e804047820 */ /* 0x000fe40000400000 */
[----:B------:R-:W-:Y:S02]  /*05a0*/  FFMA R8, R2, R8, R9 ;  /* 0x0000000802087223 */ /* 0x000fe40000000009 */
[----:B------:R-:W-:Y:S01]  /*05b0*/  FFMA R9, |R4|, -R3, 0.5 ;  /* 0x3f00000004097423 */ /* 0x000fe20000000a03 */
[----:B0-----:R-:W-:Y:S06]  /*05c0*/  @!P0 BRA `(.L_x_4) ;  /* 0x0000000000148947 */ /* 0x001fec0003800000 */
[----:B------:R-:W0:Y:S01]  /*05d0*/  LDC R2, c[0x0][0x3ac] ;  /* 0x0000eb00ff027b82 */ /* 0x000e220000000800 */
[----:B------:R-:W-:-:S07]  /*05e0*/  MOV R16, 0x610 ;  /* 0x0000061000107802 */ /* 0x000fce0000000f00 */
[----:B------:R-:W1:Y:S02]  /*05f0*/  LDC R3, c[0x0][0x3b0] ;  /* 0x0000ec00ff037b82 */ /* 0x000e640000000800 */
[----:B01----:R-:W-:Y:S05]  /*0600*/  CALL.REL.NOINC `($__internal_0_$__cuda_sm3x_div_rn_noftz_f32_slowpath) ;  /* 0x0000001000e87944 */ /* 0x003fea0003c00000 */
[----:B------:R-:W-:-:S07]  /*0610*/  MOV R8, R3 ;  /* 0x0000000300087202 */ /* 0x000fce0000000f00 */
.L_x_4:
[----:B------:R-:W0:Y:S01]  /*0620*/  LDC R12, c[0x0][0x3cc] ;  /* 0x0000f300ff0c7b82 */ /* 0x000e220000000800 */
[----:B------:R-:W-:Y:S01]  /*0630*/  MOV R2, 0x7bb18840 ;  /* 0x7bb1884000027802 */ /* 0x000fe20000000f00 */
[----:B------:R-:W-:-:S04]  /*0640*/  IMAD.MOV.U32 R3, RZ, RZ, 0x338932f ;  /* 0x0338932fff037424 */ /* 0x000fc800078e00ff */
[----:B------:R-:W-:-:S04]  /*0650*/  FFMA R2, R3, -R2, 1 ;  /* 0x3f80000003027423 */ /* 0x000fc80000000802 */
[----:B------:R-:W-:Y:S01]  /*0660*/  FFMA R2, R2, R3, 5.424169861730456867e-37 ;  /* 0x0338932f02027423 */ /* 0x000fe20000000003 */
[----:B0-----:R-:W0:Y:S03]  /*0670*/  FCHK P0, R12, 1.84360004453832406069e+36 ;  /* 0x7bb188400c007902 */ /* 0x001e260000000000 */
[----:B------:R-:W-:-:S04]  /*0680*/  FFMA R3, R2, R12, RZ ;  /* 0x0000000c02037223 */ /* 0x000fc800000000ff */
[----:B------:R-:W-:-:S04]  /*0690*/  FFMA R10, R3, -1.84360004453832406069e+36, R12 ;  /* 0xfbb18840030a7823 */ /* 0x000fc8000000000c */
[----:B------:R-:W-:Y:S01]  /*06a0*/  FFMA R14, R2, R10, R3 ;  /* 0x0000000a020e7223 */ /* 0x000fe20000000003 */
[----:B0-----:R-:W-:Y:S06]  /*06b0*/  @!P0 BRA `(.L_x_5) ;  /* 0x0000000000148947 */ /* 0x001fec0003800000 */
[----:B------:R-:W0:Y:S01]  /*06c0*/  LDC R2, c[0x0][0x3cc] ;  /* 0x0000f300ff027b82 */ /* 0x000e220000000800 */
[----:B------:R-:W-:Y:S01]  /*06d0*/  HFMA2 R3, -RZ, RZ, 63008, -0.00012969970703125 ;  /* 0x7bb18840ff037431 */ /* 0x000fe200000001ff */
[----:B------:R-:W-:-:S07]  /*06e0*/  MOV R16, 0x700 ;  /* 0x0000070000107802 */ /* 0x000fce0000000f00 */
[----:B0-----:R-:W-:Y:S05]  /*06f0*/  CALL.REL.NOINC `($__internal_0_$__cuda_sm3x_div_rn_noftz_f32_slowpath) ;  /* 0x0000001000ac7944 */ /* 0x001fea0003c00000 */
[----:B------:R-:W-:-:S07]  /*0700*/  IMAD.MOV.U32 R14, RZ, RZ, R3 ;  /* 0x000000ffff0e7224 */ /* 0x000fce00078e0003 */
.L_x_5:
[----:B------:R-:W0:Y:S01]  /*0710*/  LDC.64 R10, c[0x0][0x3f0] ;  /* 0x0000fc00ff0a7b82 */ /* 0x000e220000000a00 */
[----:B------:R-:W-:Y:S01]  /*0720*/  HFMA2 R3, -RZ, RZ, 62400, 3.701171875 ;  /* 0x7b9e4367ff037431 */ /* 0x000fe200000001ff */
[----:B------:R-:W-:Y:S01]  /*0730*/  MOV R12, 0x34f0c21 ;  /* 0x034f0c21000c7802 */ /* 0x000fe20000000f00 */
[----:B------:R-:W-:-:S04]  /*0740*/  FADD R14, R14, 1701.800048828125 ;  /* 0x44d4b99a0e0e7421 */ /* 0x000fc80000000000 */
[----:B------:R-:W-:-:S04]  /*0750*/  FFMA R3, R12, -R3, 1 ;  /* 0x3f8000000c037423 */ /* 0x000fc80000000803 */
[----:B------:R-:W-:Y:S01]  /*0760*/  FFMA R3, R3, R12, 6.084575595659490992e-37 ;  /* 0x034f0c2103037423 */ /* 0x000fe2000000000c */
[----:B0-----:R-:W-:-:S04]  /*0770*/  FMUL R2, R10, R11 ;  /* 0x0000000b0a027220 */ /* 0x001fc80000400000 */
[----:B------:R-:W0:Y:S01]  /*0780*/  FCHK P0, R2, 1.64349997118537279291e+36 ;  /* 0x7b9e436702007902 */ /* 0x000e220000000000 */
[----:B------:R-:W-:-:S04]  /*0790*/  FFMA R11, R2, R3, RZ ;  /* 0x00000003020b7223 */ /* 0x000fc800000000ff */
[----:B------:R-:W-:-:S04]  /*07a0*/  FFMA R10, R11, -1.64349997118537279291e+36, R2 ;  /* 0xfb9e43670b0a7823 */ /* 0x000fc80000000002 */
[----:B------:R-:W-:Y:S01]  /*07b0*/  FFMA R11, R3, R10, R11 ;  /* 0x0000000a030b7223 */ /* 0x000fe2000000000b */
[----:B0-----:R-:W-:Y:S06]  /*07c0*/  @!P0 BRA `(.L_x_6) ;  /* 0x0000000000108947 */ /* 0x001fec0003800000 */
[----:B------:R-:W-:Y:S01]  /*07d0*/  IMAD.MOV.U32 R3, RZ, RZ, 0x7b9e4367 ;  /* 0x7b9e4367ff037424 */ /* 0x000fe200078e00ff */
[----:B------:R-:W-:-:S07]  /*07e0*/  MOV R16, 0x800 ;  /* 0x0000080000107802 */ /* 0x000fce0000000f00 */
[----:B------:R-:W-:Y:S05]  /*07f0*/  CALL.REL.NOINC `($__internal_0_$__cuda_sm3x_div_rn_noftz_f32_slowpath) ;  /* 0x00000010006c7944 */ /* 0x000fea0003c00000 */
[----:B------:R-:W-:-:S07]  /*0800*/  MOV R11, R3 ;  /* 0x00000003000b7202 */ /* 0x000fce0000000f00 */
.L_x_6:
[----:B------:R-:W-:Y:S05]  /*0810*/  BRA.U !UP0, `(.L_x_0) ;  /* 0x00000011083c7547 */ /* 0x000fea000b800000 */
[----:B------:R-:W0:Y:S01]  /*0820*/  LDC R3, c[0x0][0x38c] ;  /* 0x0000e300ff037b82 */ /* 0x000e220000000800 */
[----:B------:R-:W-:-:S07]  /*0830*/  HFMA2 R10, -RZ, RZ, 0.66259765625, 2.662109375 ;  /* 0x394d4153ff0a7431 */ /* 0x000fce00000001ff */
[----:B------:R-:W1:Y:S01]  /*0840*/  LDC R2, c[0x0][0x3d8] ;  /* 0x0000f600ff027b82 */ /* 0x000e620000000800 */
[----:B------:R-:W-:-:S04]  /*0850*/  FFMA R10, RZ, -R10, 0.0083327032625675201416 ;  /* 0x3c0885e4ff0a7423 */ /* 0x000fc8000000080a */
[----:B------:R-:W-:-:S03]  /*0860*/  FFMA R16, RZ, R10, -0.16666662693023681641 ;  /* 0xbe2aaaa8ff107423 */ /* 0x000fc6000000000a */
[----:B------:R-:W2:Y:S08]  /*0870*/  LDC.64 R12, c[0x0][0x3d0] ;  /* 0x0000f400ff0c7b82 */ /* 0x000eb00000000a00 */
[----:B------:R-:W3:Y:S01]  /*0880*/  LDC R17, c[0x0][0x3ec] ;  /* 0x0000fb00ff117b82 */ /* 0x000ee20000000800 */
[----:B0-----:R-:W-:Y:S01]  /*0890*/  ISETP.GT.AND P0, PT, R3, RZ, PT ;  /* 0x000000ff0300720c */ /* 0x001fe20003f04270 */
[----:B-1----:R-:W-:-:S04]  /*08a0*/  FADD R2, R2, 1.93749995548554866824e+35 ;  /* 0x7a15427302027421 */ /* 0x002fc80000000000 */
[----:B--2---:R-:W-:Y:S01]  /*08b0*/  FADD R2, R2, -R13 ;  /* 0x8000000d02027221 */ /* 0x004fe20000000000 */
[----:B------:R-:W-:-:S03]  /*08c0*/  FFMA R13, RZ, 1.1210387714598536567e-44, RZ ;  /* 0x00000008ff0d7823 */ /* 0x000fc600000000ff */
[----:B------:R-:W-:Y:S01]  /*08d0*/  FADD R15, R2, -1.28659999599757857444e+35 ;  /* 0xf9c63b6c020f7421 */ /* 0x000fe20000000000 */
[----:B------:R-:W-:Y:S01]  /*08e0*/  FFMA R13, R13, R16, 1.1210387714598536567e-44 ;  /* 0x000000080d0d7423 */ /* 0x000fe20000000010 */
[----:B---3--:R-:W-:Y:S02]  /*08f0*/  FADD R10, R17, 1.813200036143378481e-35 ;  /* 0x05c0d000110a7421 */ /* 0x008fe40000000000 */
[----:B------:R-:W-:Y:S02]  /*0900*/  FFMA R12, R15, -1.41280006018647166703e+34, R12 ;  /* 0xf82e241c0f0c7823 */ /* 0x000fe4000000000c */
[----:B------:R-:W-:Y:S01]  /*0910*/  FADD R10, R10, 1.8835000128940339864e-26 ;  /* 0x14ba88660a0a7421 */ /* 0x000fe20000000000 */
[----:B------:R-:W-:Y:S06]  /*0920*/  @P0 BRA `(.L_x_7) ;  /* 0x0000000800640947 */ /* 0x000fec0003800000 */
[----:B------:R-:W0:Y:S01]  /*0930*/  LDCU UR6, c[0x0][0x388] ;  /* 0x00007100ff0677ac */ /* 0x000e220008000800 */
[----:B------:R-:W-:Y:S01]  /*0940*/  UMOV UR4, URZ ;  /* 0x000000ff00047c82 */ /* 0x000fe20008000000 */
[----:B0-----:R-:W-:-:S12]  /*0950*/  ULOP3.LUT UR6, UR6, 0x7ffffffe, URZ, 0xc0, !UPT ;  /* 0x7ffffffe06067892 */ /* 0x001fd8000f8ec0ff */
.L_x_15:
[----:B0-----:R-:W0:Y:S01]  /*0960*/  LDCU UR5, c[0x0][0x388] ;  /* 0x00007100ff0577ac */ /* 0x001e220008000800 */
[----:B-1----:R-:W1:Y:S01]  /*0970*/  LDCU UR7, c[0x0][0x384] ;  /* 0x00007080ff0777ac */ /* 0x002e620008000800 */
[----:B------:R-:W-:Y:S02]  /*0980*/  UIADD3 UR4, UPT, UPT, UR4, 0x1, URZ ;  /* 0x0000000104047890 */ /* 0x000fe4000fffe0ff */
[----:B0-----:R-:W-:Y:S02]  /*0990*/  UISETP.NE.AND UP0, UPT, UR5, 0x1, UPT ;  /* 0x000000010500788c */ /* 0x001fe4000bf05270 */
[----:B-1----:R-:W-:-:S07]  /*09a0*/  UISETP.NE.AND UP1, UPT, UR4, UR7, UPT ;  /* 0x000000070400728c */ /* 0x002fce000bf25270 */
[----:B------:R-:W-:Y:S05]  /*09b0*/  BRA.U !UP0, `(.L_x_8) ;  /* 0x0000000508787547 */ /* 0x000fea000b800000 */
[----:B------:R-:W0:Y:S01]  /*09c0*/  LDC R15, c[0x0][0x3a8] ;  /* 0x0000ea00ff0f7b82 */ /* 0x000e220000000800 */
[----:B------:R-:W1:Y:S01]  /*09d0*/  LDCU UR7, c[0x0][0x3b4] ;  /* 0x00007680ff0777ac */ /* 0x000e620008000800 */
[----:B------:R-:W-:-:S05]  /*09e0*/  UMOV UR5, URZ ;  /* 0x000000ff00057c82 */ /* 0x000fca0008000000 */
.L_x_12:
[----:B------:R-:W-:Y:S01]  /*09f0*/  FSETP.GTU.AND P0, PT, R0, R5, PT ;  /* 0x000000050000720b */ /* 0x000fe20003f0c000 */
[----:B------:R-:W-:-:S04]  /*0a00*/  UIADD3 UR5, UPT, UPT, UR5, 0x2, URZ ;  /* 0x0000000205057890 */ /* 0x000fc8000fffe0ff */
[----:B------:R-:W-:-:S08]  /*0a10*/  UISETP.NE.AND UP0, UPT, UR5, UR6, UPT ;  /* 0x000000060500728c */ /* 0x000fd0000bf05270 */
[----:B------:R-:W-:Y:S05]  /*0a20*/  @P0 BRA `(.L_x_9) ;  /* 0x0000000400580947 */ /* 0x000fea0003800000 */
[----:B------:R-:W2:Y:S01]  /*0a30*/  MUFU.RSQ R0, R9 ;  /* 0x0000000900007308 */ /* 0x000ea20000001400 */
[C---:B------:R-:W-:Y:S01]  /*0a40*/  FSETP.NEU.AND P0, PT, |R4|.reuse, 1, PT ;  /* 0x3f8000000400780b */ /* 0x040fe20003f0d200 */
[----:B------:R-:W-:Y:S01]  /*0a50*/  IMAD.MOV.U32 R17, RZ, RZ, 0x3d10ecef ;  /* 0x3d10ecefff117424 */ /* 0x000fe200078e00ff */
[----:B------:R-:W-:-:S05]  /*0a60*/  FSETP.GT.AND P1, PT, |R4|, 0.56000000238418579102, PT ;  /* 0x3f0f5c290400780b */ /* 0x000fca0003f24200 */
[----:B0-----:R-:W0:Y:S01]  /*0a70*/  MUFU.RCP R14, R15 ;  /* 0x0000000f000e7308 */ /* 0x001e220000001000 */
[----:B--2---:R-:W-:Y:S01]  /*0a80*/  FMUL R2, R9, R0 ;  /* 0x0000000009027220 */ /* 0x004fe20000400000 */
[----:B------:R-:W-:-:S04]  /*0a90*/  FMUL R3, R0, 0.5 ;  /* 0x3f00000000037820 */ /* 0x000fc80000400000 */
[----:B------:R-:W-:-:S04]  /*0aa0*/  FFMA R3, -R2, R3, 0.5 ;  /* 0x3f00000002037423 */ /* 0x000fc80000000103 */
[----:B------:R-:W-:-:S05]  /*0ab0*/  FFMA R3, R2, R3, R2 ;  /* 0x0000000302037223 */ /* 0x000fca0000000002 */
[----:B------:R-:W-:Y:S02]  /*0ac0*/  FSEL R3, R3, RZ, P0 ;  /* 0x000000ff03037208 */ /* 0x000fe40000000000 */
[----:B------:R-:W-:Y:S02]  /*0ad0*/  FSETP.GT.AND P0, PT, R4, 0.56000000238418579102, PT ;  /* 0x3f0f5c290400780b */ /* 0x000fe40003f04000 */
[----:B------:R-:W-:-:S04]  /*0ae0*/  FSEL R3, R3, |R4|, P1 ;  /* 0x4000000403037208 */ /* 0x000fc80000800000 */
[----:B------:R-:W-:-:S05]  /*0af0*/  LOP3.LUT R3, R3, 0x80000000, R4, 0xb8, !PT ;  /* 0x8000000003037812 */ /* 0x000fca00078eb804 */
[----:B------:R-:W-:-:S04]  /*0b00*/  FMUL R0, R3, R3 ;  /* 0x0000000303007220 */ /* 0x000fc80000400000 */
[----:B------:R-:W-:-:S04]  /*0b10*/  FFMA R17, R0, R17, 0.016980519518256187439 ;  /* 0x3c8b1abb00117423 */ /* 0x000fc80000000011 */
[----:B------:R-:W-:-:S04]  /*0b20*/  FFMA R17, R0, R17, 0.030762933194637298584 ;  /* 0x3cfc028c00117423 */ /* 0x000fc80000000011 */
[----:B------:R-:W-:-:S04]  /*0b30*/  FFMA R17, R0, R17, 0.044709417968988418579 ;  /* 0x3d37213900117423 */ /* 0x000fc80000000011 */
[----:B------:R-:W-:-:S04]  /*0b40*/  FFMA R17, R0, R17, 0.074989043176174163818 ;  /* 0x3d9993db00117423 */ /* 0x000fc80000000011 */
[----:B------:R-:W-:-:S04]  /*0b50*/  FFMA R17, R0, R17, 0.16666707396507263184 ;  /* 0x3e2aaac600117423 */ /* 0x000fc80000000011 */
[----:B------:R-:W-:-:S04]  /*0b60*/  FMUL R0, R0, R17 ;  /* 0x0000001100007220 */ /* 0x000fc80000400000 */
[----:B------:R-:W-:Y:S01]  /*0b70*/  FFMA R0, R3, R0, R3 ;  /* 0x0000000003007223 */ /* 0x000fe20000000003 */
[----:B------:R-:W-:-:S04]  /*0b80*/  HFMA2 R3, -RZ, RZ, 1.9599609375, 20144 ;  /* 0x3fd774ebff037431 */ /* 0x000fc800000001ff */
[----:B------:R-:W-:-:S05]  /*0b90*/  FSEL R2, R0, -R0, P1 ;  /* 0x8000000000027208 */ /* 0x000fca0000800000 */
[----:B------:R-:W-:Y:S01]  /*0ba0*/  @!P0 FFMA R0, R3, 0.93318945169448852539, R2 ;  /* 0x3f6ee58103008823 */ /* 0x000fe20000000002 */
[----:B0-----:R-:W-:-:S03]  /*0bb0*/  FFMA R3, R14, -R15, 1 ;  /* 0x3f8000000e037423 */ /* 0x001fc6000000080f */
[----:B------:R-:W-:Y:S01]  /*0bc0*/  @P1 FADD R0, R0, R0 ;  /* 0x0000000000001221 */ /* 0x000fe20000000000 */
[----:B------:R-:W-:-:S03]  /*0bd0*/  FFMA R3, R14, R3, R14 ;  /* 0x000000030e037223 */ /* 0x000fc6000000000e */
[----:B------:R-:W0:Y:S01]  /*0be0*/  FCHK P0, R0, R15 ;  /* 0x0000000f00007302 */ /* 0x000e220000000000 */
[----:B------:R-:W-:-:S04]  /*0bf0*/  FFMA R2, R0, R3, RZ ;  /* 0x0000000300027223 */ /* 0x000fc800000000ff */
[----:B------:R-:W-:-:S04]  /*0c00*/  FFMA R14, R2, -R15, R0 ;  /* 0x8000000f020e7223 */ /* 0x000fc80000000000 */
[----:B------:R-:W-:Y:S01]  /*0c10*/  FFMA R3, R3, R14, R2 ;  /* 0x0000000e03037223 */ /* 0x000fe20000000002 */
[----:B0-----:R-:W-:Y:S06]  /*0c20*/  @!P0 BRA `(.L_x_10) ;  /* 0x0000000000108947 */ /* 0x001fec0003800000 */
[----:B------:R-:W0:Y:S01]  /*0c30*/  LDC R3, c[0x0][0x3a8] ;  /* 0x0000ea00ff037b82 */ /* 0x000e220000000800 */
[----:B------:R-:W-:Y:S02]  /*0c40*/  MOV R2, R0 ;  /* 0x0000000000027202 */ /* 0x000fe40000000f00 */
[----:B------:R-:W-:-:S07]  /*0c50*/  MOV R16, 0xc70 ;  /* 0x00000c7000107802 */ /* 0x000fce0000000f00 */
[----:B01----:R-:W-:Y:S05]  /*0c60*/  CALL.REL.NOINC `($__internal_0_$__cuda_sm3x_div_rn_noftz_f32_slowpath) ;  /* 0x0000000c00507944 */ /* 0x003fea0003c00000 */
.L_x_10:
[----:B-1----:R-:W-:-:S04]  /*0c70*/  FFMA R3, R8, UR7, R3 ;  /* 0x0000000708037c23 */ /* 0x002fc80008000003 */
[----:B------:R-:W-:Y:S01]  /*0c80*/  FADD R17, RZ, R3 ;  /* 0x00000003ff117221 */ /* 0x000fe20000000000 */
[----:B------:R-:W-:-:S04]  /*0c90*/  FSETP.GTU.AND P0, PT, R3, R12, PT ;  /* 0x0000000c0300720b */ /* 0x000fc80003f0c000 */
[----:B------:R-:W-:-:S04]  /*0ca0*/  FSEL R0, R17, R10, P0 ;  /* 0x0000000a11007208 */ /* 0x000fc80000000000 */
[----:B------:R-:W-:-:S13]  /*0cb0*/  FSETP.GEU.AND P0, PT, R0, R13, PT ;  /* 0x0000000d0000720b */ /* 0x000fda0003f0e000 */
[----:B------:R-:W-:-:S05]  /*0cc0*/  @!P0 FADD R0, R0, -R11 ;  /* 0x8000000b00008221 */ /* 0x000fca0000000000 */
[----:B------:R-:W-:-:S13]  /*0cd0*/  FSETP.GTU.AND P0, PT, R0, R5, PT ;  /* 0x000000050000720b */ /* 0x000fda0003f0c000 */
[----:B------:R-:W-:Y:S05]  /*0ce0*/  @P0 BRA `(.L_x_9) ;  /* 0x0000000000a80947 */ /* 0x000fea0003800000 */
[----:B------:R-:W0:Y:S01]  /*0cf0*/  MUFU.RSQ R0, R9 ;  /* 0x0000000900007308 */ /* 0x000e220000001400 */
[C---:B------:R-:W-:Y:S01]  /*0d00*/  FSETP.NEU.AND P0, PT, |R4|.reuse, 1, PT ;  /* 0x3f8000000400780b */ /* 0x040fe20003f0d200 */
[----:B------:R-:W-:Y:S01]  /*0d10*/  IMAD.MOV.U32 R17, RZ, RZ, 0x3d10ecef ;  /* 0x3d10ecefff117424 */ /* 0x000fe200078e00ff */
[----:B------:R-:W-:Y:S01]  /*0d20*/  FSETP.GT.AND P1, PT, |R4|, 0.56000000238418579102, PT ;  /* 0x3f0f5c290400780b */ /* 0x000fe20003f24200 */
[----:B0-----:R-:W-:Y:S01]  /*0d30*/  FMUL R2, R9, R0 ;  /* 0x0000000009027220 */ /* 0x001fe20000400000 */
[----:B------:R-:W-:-:S04]  /*0d40*/  FMUL R3, R0, 0.5 ;  /* 0x3f00000000037820 */ /* 0x000fc80000400000 */
[----:B------:R-:W-:-:S04]  /*0d50*/  FFMA R3, -R2, R3, 0.5 ;  /* 0x3f00000002037423 */ /* 0x000fc80000000103 */
[----:B------:R-:W-:Y:S02]  /*0d60*/  FFMA R3, R2, R3, R2 ;  /* 0x0000000302037223 */ /* 0x000fe40000000002 */
[----:B------:R-:W0:Y:S03]  /*0d70*/  MUFU.RCP R2, R15 ;  /* 0x0000000f00027308 */ /* 0x000e260000001000 */
        /* <DEDUP_REMOVED lines=12> */
[----:B------:R-:W-:-:S04]  /*0e40*/  MOV R3, 0x3fd774eb ;  /* 0x3fd774eb00037802 */ /* 0x000fc80000000f00 */
        /* <DEDUP_REMOVED lines=13> */
[----:B0-----:R-:W-:Y:S05]  /*0f20*/  CALL.REL.NOINC `($__internal_0_$__cuda_sm3x_div_rn_noftz_f32_slowpath) ;  /* 0x0000000800a07944 */ /* 0x001fea0003c00000 */
.L_x_11:
[----:B------:R-:W-:-:S04]  /*0f30*/  FFMA R3, R8, UR7, R3 ;  /* 0x0000000708037c23 */ /* 0x000fc80008000003 */
[----:B------:R-:W-:Y:S01]  /*0f40*/  FADD R17, RZ, R3 ;  /* 0x00000003ff117221 */ /* 0x000fe20000000000 */
[----:B------:R-:W-:-:S04]  /*0f50*/  FSETP.GTU.AND P0, PT, R3, R12, PT ;  /* 0x0000000c0300720b */ /* 0x000fc80003f0c000 */
[----:B------:R-:W-:-:S04]  /*0f60*/  FSEL R0, R17, R10, P0 ;  /* 0x0000000a11007208 */ /* 0x000fc80000000000 */
[----:B------:R-:W-:-:S13]  /*0f70*/  FSETP.GEU.AND P0, PT, R0, R13, PT ;  /* 0x0000000d0000720b */ /* 0x000fda0003f0e000 */
[----:B------:R-:W-:-:S07]  /*0f80*/  @!P0 FADD R0, R0, -R11 ;  /* 0x8000000b00008221 */ /* 0x000fce0000000000 */
.L_x_9:
[----:B------:R-:W-:Y:S05]  /*0f90*/  BRA.U UP0, `(.L_x_12) ;  /* 0xfffffff900947547 */ /* 0x000fea000b83ffff */
.L_x_8:
[----:B------:R-:W2:Y:S02]  /*0fa0*/  LDC R2, c[0x0][0x388] ;  /* 0x0000e200ff027b82 */ /* 0x000ea40000000800 */
[----:B--2---:R-:W-:-:S04]  /*0fb0*/  LOP3.LUT P0, RZ, R2, 0x1, RZ, 0xc0, !PT ;  /* 0x0000000102ff7812 */ /* 0x004fc8000780c0ff */
[----:B------:R-:W-:-:S13]  /*0fc0*/  FSETP.GTU.OR P0, PT, R0, R5, !P0 ;  /* 0x000000050000720b */ /* 0x000fda000470c400 */
[----:B------:R-:W-:Y:S05]  /*0fd0*/  @P0 BRA `(.L_x_13) ;  /* 0x0000000000b00947 */ /* 0x000fea0003800000 */
[----:B------:R-:W2:Y:S01]  /*0fe0*/  MUFU.RSQ R0, R9 ;  /* 0x0000000900007308 */ /* 0x000ea20000001400 */
[C---:B------:R-:W-:Y:S01]  /*0ff0*/  FSETP.NEU.AND P0, PT, |R4|.reuse, 1, PT ;  /* 0x3f8000000400780b */ /* 0x040fe20003f0d200 */
[----:B0-----:R-:W-:Y:S01]  /*1000*/  IMAD.MOV.U32 R15, RZ, RZ, 0x3d10ecef ;  /* 0x3d10ecefff0f7424 */ /* 0x001fe200078e00ff */
[----:B------:R-:W-:Y:S01]  /*1010*/  FSETP.GT.AND P1, PT, |R4|, 0.56000000238418579102, PT ;  /* 0x3f0f5c290400780b */ /* 0x000fe20003f24200 */
[----:B------:R-:W0:Y:S01]  /*1020*/  LDC R17, c[0x0][0x3a8] ;  /* 0x0000ea00ff117b82 */ /* 0x000e220000000800 */
[----:B--2---:R-:W-:Y:S01]  /*1030*/  FMUL R2, R9, R0 ;  /* 0x0000000009027220 */ /* 0x004fe20000400000 */
[----:B------:R-:W-:-:S04]  /*1040*/  FMUL R3, R0, 0.5 ;  /* 0x3f00000000037820 */ /* 0x000fc80000400000 */
[----:B------:R-:W-:-:S04]  /*1050*/  FFMA R3, -R2, R3, 0.5 ;  /* 0x3f00000002037423 */ /* 0x000fc80000000103 */
[----:B------:R-:W-:Y:S02]  /*1060*/  FFMA R3, R2, R3, R2 ;  /* 0x0000000302037223 */ /* 0x000fe40000000002 */
[----:B0-----:R-:W0:Y:S03]  /*1070*/  MUFU.RCP R2, R17 ;  /* 0x0000001100027308 */ /* 0x001e260000001000 */
        /* <DEDUP_REMOVED lines=27> */
.L_x_14:
[----:B------:R-:W0:Y:S02]  /*1230*/  LDCU UR5, c[0x0][0x3b4] ;  /* 0x00007680ff0577ac */ /* 0x000e240008000800 */
[----:B0-----:R-:W-:-:S04]  /*1240*/  FFMA R3, R8, UR5, R3 ;  /* 0x0000000508037c23 */ /* 0x001fc80008000003 */
[----:B------:R-:W-:Y:S01]  /*1250*/  FADD R15, RZ, R3 ;  /* 0x00000003ff0f7221 */ /* 0x000fe20000000000 */
[----:B------:R-:W-:-:S04]  /*1260*/  FSETP.GTU.AND P0, PT, R3, R12, PT ;  /* 0x0000000c0300720b */ /* 0x000fc80003f0c000 */
[----:B------:R-:W-:-:S04]  /*1270*/  FSEL R0, R15, R10, P0 ;  /* 0x0000000a0f007208 */ /* 0x000fc80000000000 */
[----:B------:R-:W-:-:S13]  /*1280*/  FSETP.GEU.AND P0, PT, R0, R13, PT ;  /* 0x0000000d0000720b */ /* 0x000fda0003f0e000 */
[----:B------:R-:W-:-:S07]  /*1290*/  @!P0 FADD R0, R0, -R11 ;  /* 0x8000000b00008221 */ /* 0x000fce0000000000 */
.L_x_13:
[----:B------:R-:W-:Y:S05]  /*12a0*/  BRA.U UP1, `(.L_x_15) ;  /* 0xfffffff501ac7547 */ /* 0x000fea000b83ffff */
[----:B------:R-:W-:Y:S05]  /*12b0*/  BRA `(.L_x_0) ;  /* 0x0000000400947947 */ /* 0x000fea0003800000 */
.L_x_7:
[----:B------:R-:W0:Y:S01]  /*12c0*/  LDCU.64 UR6, c[0x0][0x3b8] ;  /* 0x00007700ff0677ac */ /* 0x000e220008000a00 */
[----:B------:R-:W-:Y:S01]  /*12d0*/  FMUL R9, R14, -1.4693999553951722784e-36 ;  /* 0x83fa01650e097820 */ /* 0x000fe20000400000 */
[C---:B------:R-:W-:Y:S02]  /*12e0*/  LOP3.LUT R14, R3.reuse, 0xf, RZ, 0xc0, !PT ;  /* 0x0000000f030e7812 */ /* 0x040fe400078ec0ff */
[----:B------:R-:W-:Y:S01]  /*12f0*/  LOP3.LUT R15, R3, 0x7, RZ, 0xc0, !PT ;  /* 0x00000007030f7812 */ /* 0x000fe200078ec0ff */
[----:B------:R-:W1:Y:S01]  /*1300*/  LDCU.64 UR8, c[0x0][0x358] ;  /* 0x00006b00ff0877ac */ /* 0x000e620008000a00 */
[----:B------:R-:W-:Y:S01]  /*1310*/  FSETP.GTU.AND P0, PT, R9, R12, PT ;  /* 0x0000000c0900720b */ /* 0x000fe20003f0c000 */
[----:B------:R-:W-:Y:S01]  /*1320*/  VIADD R2, R14, 0xffffffff ;  /* 0xffffffff0e027836 */ /* 0x000fe20000000000 */
[----:B------:R-:W-:Y:S01]  /*1330*/  IADD3 R4, PT, PT, R15, -0x1, RZ ;  /* 0xffffffff0f047810 */ /* 0x000fe20007ffe0ff */
[----:B------:R-:W-:Y:S01]  /*1340*/  UMOV UR4, URZ ;  /* 0x000000ff00047c82 */ /* 0x000fe20008000000 */
[----:B------:R-:W-:-:S02]  /*1350*/  FSEL R10, R9, R10, P0 ;  /* 0x0000000a090a7208 */ /* 0x000fc40000000000 */
[----:B------:R-:W-:Y:S02]  /*1360*/  ISETP.GE.U32.AND P1, PT, R2, 0x7, PT ;  /* 0x000000070200780c */ /* 0x000fe40003f26070 */
[C---:B------:R-:W-:Y:S01]  /*1370*/  LOP3.LUT R2, R3.reuse, 0x7ffffff0, RZ, 0xc0, !PT ;  /* 0x7ffffff003027812 */ /* 0x040fe200078ec0ff */
[----:B------:R-:W-:Y:S01]  /*1380*/  FADD R11, R10, -R11 ;  /* 0x8000000b0a0b7221 */ /* 0x000fe20000000000 */
[----:B------:R-:W-:Y:S01]  /*1390*/  ISETP.GE.U32.AND P0, PT, R4, 0x3, PT ;  /* 0x000000030400780c */ /* 0x000fe20003f06070 */
[----:B0-----:R-:W-:Y:S01]  /*13a0*/  UIADD3 UR6, UP0, UPT, UR6, 0x20, URZ ;  /* 0x0000002006067890 */ /* 0x001fe2000ff1e0ff */
[----:B------:R-:W-:Y:S02]  /*13b0*/  LOP3.LUT R4, R3, 0x3, RZ, 0xc0, !PT ;  /* 0x0000000303047812 */ /* 0x000fe400078ec0ff */
[----:B------:R-:W-:Y:S01]  /*13c0*/  IADD3 R3, PT, PT, -R2, RZ, RZ ;  /* 0x000000ff02037210 */ /* 0x000fe20007ffe1ff */
[----:B------:R-:W-:-:S12]  /*13d0*/  UIADD3.X UR7, UPT, UPT, URZ, UR7, URZ, UP0, !UPT ;  /* 0x00000007ff077290 */ /* 0x000fd800087fe4ff */
.L_x_23:
[----:B--2345:R-:W-:-:S05]  /*13e0*/  UMOV UR5, URZ ;  /* 0x000000ff00057c82 */ /* 0x03cfca0008000000 */
.L_x_22:
[----:B0-----:R-:W0:Y:S01]  /*13f0*/  LDCU UR10, c[0x0][0x388] ;  /* 0x00007100ff0a77ac */ /* 0x001e220008000800 */
[----:B------:R-:W-:Y:S01]  /*1400*/  FSETP.GTU.AND P2, PT, R0, R5, PT ;  /* 0x000000050000720b */ /* 0x000fe20003f4c000 */
[----:B------:R-:W-:-:S04]  /*1410*/  UIADD3 UR5, UPT, UPT, UR5, 0x1, URZ ;  /* 0x0000000105057890 */ /* 0x000fc8000fffe0ff */
[----:B0-----:R-:W-:-:S08]  /*1420*/  UISETP.NE.AND UP1, UPT, UR5, UR10, UPT ;  /* 0x0000000a0500728c */ /* 0x001fd0000bf25270 */
[----:B--2345:R-:W-:Y:S05]  /*1430*/  @P2 BRA `(.L_x_16) ;  /* 0x0000000400202947 */ /* 0x03cfea0003800000 */
[----:B------:R-:W0:Y:S01]  /*1440*/  LDCU UR10, c[0x0][0x38c] ;  /* 0x00007180ff0a77ac */ /* 0x000e220008000800 */
[----:B------:R-:W-:Y:S01]  /*1450*/  IMAD.MOV.U32 R17, RZ, RZ, RZ ;  /* 0x000000ffff117224 */ /* 0x000fe200078e00ff */
[----:B0-----:R-:W-:-:S09]  /*1460*/  UISETP.GE.U32.AND UP0, UPT, UR10, 0x10, UPT ;  /* 0x000000100a00788c */ /* 0x001fd2000bf06070 */
[----:B------:R-:W-:Y:S05]  /*1470*/  BRA.U !UP0, `(.L_x_17) ;  /* 0x0000000108707547 */ /* 0x000fea000b800000 */
[----:B------:R-:W-:Y:S01]  /*1480*/  HFMA2 R19, -RZ, RZ, 3.3199787139892578125e-05, 60.125 ;  /* 0x022d5384ff137431 */ /* 0x000fe200000001ff */
[----:B------:R-:W-:Y:S01]  /*1490*/  MOV R12, UR6 ;  /* 0x00000006000c7c02 */ /* 0x000fe20008000f00 */
[----:B------:R-:W-:Y:S01]  /*14a0*/  IMAD.MOV.U32 R0, RZ, RZ, R3 ;  /* 0x000000ffff007224 */ /* 0x000fe200078e0003 */
[----:B------:R-:W-:-:S07]  /*14b0*/  MOV R17, UR7 ;  /* 0x0000000700117c02 */ /* 0x000fce0008000f00 */
.L_x_18:
[----:B------:R-:W-:Y:S01]  /*14c0*/  IADD3 R0, PT, PT, R0, 0x10, RZ ;  /* 0x0000001000007810 */ /* 0x000fe20007ffe0ff */
[----:B0-----:R-:W-:Y:S01]  /*14d0*/  IMAD.MOV.U32 R9, RZ, RZ, R17 ;  /* 0x000000ffff097224 */ /* 0x001fe200078e0011 */
[----:B------:R-:W-:Y:S02]  /*14e0*/  MOV R8, R12 ;  /* 0x0000000c00087202 */ /* 0x000fe40000000f00 */
[----:B------:R-:W-:Y:S02]  /*14f0*/  ISETP.NE.AND P2, PT, R0, RZ, PT ;  /* 0x000000ff0000720c */ /* 0x000fe40003f45270 */
[----:B------:R-:W-:Y:S01]  /*1500*/  IADD3 R12, P3, PT, R8, 0x40, RZ ;  /* 0x00000040080c7810 */ /* 0x000fe20007f7e0ff */
[----:B-1----:R0:W-:Y:S03]  /*1510*/  STG.E desc[UR8][R8.64+-0x20], R19 ;  /* 0xffffe01308007986 */ /* 0x0021e6000c101908 */
[----:B------:R-:W-:Y:S01]  /*1520*/  IADD3.X R17, PT, PT, RZ, R9, RZ, P3, !PT ;  /* 0x00000009ff117210 */ /* 0x000fe20001ffe4ff */
[----:B------:R0:W-:Y:S04]  /*1530*/  STG.E desc[UR8][R8.64+-0x1c], R19 ;  /* 0xffffe41308007986 */ /* 0x0001e8000c101908 */
        /* <DEDUP_REMOVED lines=13> */
[----:B------:R0:W-:Y:S01]  /*1610*/  STG.E desc[UR8][R8.64+0x1c], R19 ;  /* 0x00001c1308007986 */ /* 0x0001e2000c101908 */
[----:B------:R-:W-:Y:S05]  /*1620*/  @P2 BRA `(.L_x_18) ;  /* 0xfffffffc00a42947 */ /* 0x000fea000383ffff */
[----:B------:R-:W-:-:S07]  /*1630*/  IMAD.MOV.U32 R17, RZ, RZ, R2 ;  /* 0x000000ffff117224 */ /* 0x000fce00078e0002 */
.L_x_17:
[----:B------:R-:W-:-:S13]  /*1640*/  ISETP.NE.AND P2, PT, R14, RZ, PT ;  /* 0x000000ff0e00720c */ /* 0x000fda0003f45270 */
[----:B------:R-:W-:Y:S05]  /*1650*/  @!P2 BRA `(.L_x_19) ;  /* 0x00000000008ca947 */ /* 0x000fea0003800000 */
[----:B------:R-:W-:Y:S01]  /*1660*/  ISETP.NE.AND P2, PT, R15, RZ, PT ;  /* 0x000000ff0f00720c */ /* 0x000fe20003f45270 */
[----:B------:R-:W-:-:S12]  /*1670*/  @!P1 BRA `(.L_x_20) ;  /* 0x0000000000309947 */ /* 0x000fd80003800000 */
[----:B0-----:R-:W0:Y:S01]  /*1680*/  LDC.64 R8, c[0x0][0x3b8] ;  /* 0x0000ee00ff087b82 */ /* 0x001e220000000a00 */
[----:B------:R-:W-:Y:S01]  /*1690*/  MOV R19, 0x22d5384 ;  /* 0x022d538400137802 */ /* 0x000fe20000000f00 */
[C---:B0-----:R-:W-:Y:S01]  /*16a0*/  IMAD.WIDE.U32 R8, R17.reuse, 0x4, R8 ;  /* 0x0000000411087825 */ /* 0x041fe200078e0008 */
[----:B------:R-:W-:-:S04]  /*16b0*/  IADD3 R17, PT, PT, R17, 0x8, RZ ;  /* 0x0000000811117810 */ /* 0x000fc80007ffe0ff */
[----:B-1----:R2:W-:Y:S04]  /*16c0*/  STG.E desc[UR8][R8.64], R19 ;  /* 0x0000001308007986 */ /* 0x0025e8000c101908 */
[----:B------:R2:W-:Y:S04]  /*16d0*/  STG.E desc[UR8][R8.64+0x4], R19 ;  /* 0x0000041308007986 */ /* 0x0005e8000c101908 */
[----:B------:R2:W-:Y:S04]  /*16e0*/  STG.E desc[UR8][R8.64+0x8], R19 ;  /* 0x0000081308007986 */ /* 0x0005e8000c101908 */
[----:B------:R2:W-:Y:S04]  /*16f0*/  STG.E desc[UR8][R8.64+0xc], R19 ;  /* 0x00000c1308007986 */ /* 0x0005e8000c101908 */
[----:B------:R2:W-:Y:S04]  /*1700*/  STG.E desc[UR8][R8.64+0x10], R19 ;  /* 0x0000101308007986 */ /* 0x0005e8000c101908 */
[----:B------:R2:W-:Y:S04]  /*1710*/  STG.E desc[UR8][R8.64+0x14], R19 ;  /* 0x0000141308007986 */ /* 0x0005e8000c101908 */
[----:B------:R2:W-:Y:S04]  /*1720*/  STG.E desc[UR8][R8.64+0x18], R19 ;  /* 0x0000181308007986 */ /* 0x0005e8000c101908 */
[----:B------:R2:W-:Y:S02]  /*1730*/  STG.E desc[UR8][R8.64+0x1c], R19 ;  /* 0x00001c1308007986 */ /* 0x0005e4000c101908 */
.L_x_20:
[----:B------:R-:W-:Y:S05]  /*1740*/  @!P2 BRA `(.L_x_19) ;  /* 0x000000000050a947 */ /* 0x000fea0003800000 */
[----:B------:R-:W-:Y:S01]  /*1750*/  ISETP.NE.AND P2, PT, R4, RZ, PT ;  /* 0x000000ff0400720c */ /* 0x000fe20003f45270 */
[----:B------:R-:W-:-:S12]  /*1760*/  @!P0 BRA `(.L_x_21) ;  /* 0x0000000000208947 */ /* 0x000fd80003800000 */
[----:B0-2---:R-:W0:Y:S01]  /*1770*/  LDC.64 R8, c[0x0][0x3b8] ;  /* 0x0000ee00ff087b82 */ /* 0x005e220000000a00 */
[----:B------:R-:W-:Y:S02]  /*1780*/  IMAD.MOV.U32 R19, RZ, RZ, 0x22d5384 ;  /* 0x022d5384ff137424 */ /* 0x000fe400078e00ff */
[C---:B0-----:R-:W-:Y:S01]  /*1790*/  IMAD.WIDE.U32 R8, R17.reuse, 0x4, R8 ;  /* 0x0000000411087825 */ /* 0x041fe200078e0008 */
[----:B------:R-:W-:-:S04]  /*17a0*/  IADD3 R17, PT, PT, R17, 0x4, RZ ;  /* 0x0000000411117810 */ /* 0x000fc80007ffe0ff */
[----:B-1----:R3:W-:Y:S04]  /*17b0*/  STG.E desc[UR8][R8.64], R19 ;  /* 0x0000001308007986 */ /* 0x0027e8000c101908 */
[----:B------:R3:W-:Y:S04]  /*17c0*/  STG.E desc[UR8][R8.64+0x4], R19 ;  /* 0x0000041308007986 */ /* 0x0007e8000c101908 */
[----:B------:R3:W-:Y:S04]  /*17d0*/  STG.E desc[UR8][R8.64+0x8], R19 ;  /* 0x0000081308007986 */ /* 0x0007e8000c101908 */
[----:B------:R3:W-:Y:S02]  /*17e0*/  STG.E desc[UR8][R8.64+0xc], R19 ;  /* 0x00000c1308007986 */ /* 0x0007e4000c101908 */
.L_x_21:
[----:B------:R-:W-:Y:S05]  /*17f0*/  @!P2 BRA `(.L_x_19) ;  /* 0x000000000024a947 */ /* 0x000fea0003800000 */
[----:B0-23--:R-:W0:Y:S01]  /*1800*/  LDC.64 R8, c[0x0][0x3b8] ;  /* 0x0000ee00ff087b82 */ /* 0x00de220000000a00 */
[----:B------:R-:W-:Y:S01]  /*1810*/  ISETP.NE.AND P2, PT, R4, 0x1, PT ;  /* 0x000000010400780c */ /* 0x000fe20003f45270 */
[----:B------:R-:W-:Y:S02]  /*1820*/  HFMA2 R19, -RZ, RZ, 3.3199787139892578125e-05, 60.125 ;  /* 0x022d5384ff137431 */ /* 0x000fe400000001ff */
[----:B0-----:R-:W-:-:S05]  /*1830*/  IMAD.WIDE.U32 R8, R17, 0x4, R8 ;  /* 0x0000000411087825 */ /* 0x001fca00078e0008 */
[----:B-1----:R4:W-:Y:S05]  /*1840*/  STG.E desc[UR8][R8.64], R19 ;  /* 0x0000001308007986 */ /* 0x0029ea000c101908 */
[----:B------:R-:W-:Y:S05]  /*1850*/  @!P2 BRA `(.L_x_19) ;  /* 0x00000000000ca947 */ /* 0x000fea0003800000 */
[----:B------:R-:W-:Y:S01]  /*1860*/  ISETP.NE.AND P2, PT, R4, 0x2, PT ;  /* 0x000000020400780c */ /* 0x000fe20003f45270 */
[----:B------:R5:W-:-:S12]  /*1870*/  STG.E desc[UR8][R8.64+0x4], R19 ;  /* 0x0000041308007986 */ /* 0x000bd8000c101908 */
[----:B------:R5:W-:Y:S02]  /*1880*/  @P2 STG.E desc[UR8][R8.64+0x8], R19 ;  /* 0x0000081308002986 */ /* 0x000be4000c101908 */
.L_x_19:
[----:B------:R-:W-:Y:S01]  /*1890*/  FSETP.GEU.AND P2, PT, R10, R13, PT ;  /* 0x0000000d0a00720b */ /* 0x000fe20003f4e000 */
[----:B------:R-:W-:-:S12]  /*18a0*/  IMAD.MOV.U32 R0, RZ, RZ, R10 ;  /* 0x000000ffff007224 */ /* 0x000fd800078e000a */
[----:B------:R-:W-:-:S07]  /*18b0*/  @!P2 MOV R0, R11 ;  /* 0x0000000b0000a202 */ /* 0x000fce0000000f00 */
.L_x_16:
[----:B------:R-:W-:Y:S05]  /*18c0*/  BRA.U UP1, `(.L_x_22) ;  /* 0xfffffff901c87547 */ /* 0x000fea000b83ffff */
[----:B------:R-:W0:Y:S01]  /*18d0*/  LDCU UR5, c[0x0][0x384] ;  /* 0x00007080ff0577ac */ /* 0x000e220008000800 */
[----:B------:R-:W-:-:S04]  /*18e0*/  UIADD3 UR4, UPT, UPT, UR4, 0x1, URZ ;  /* 0x0000000104047890 */ /* 0x000fc8000fffe0ff */
[----:B0-----:R-:W-:-:S09]  /*18f0*/  UISETP.NE.AND UP0, UPT, UR4, UR5, UPT ;  /* 0x000000050400728c */ /* 0x001fd2000bf05270 */
[----:B------:R-:W-:Y:S05]  /*1900*/  BRA.U UP0, `(.L_x_23) ;  /* 0xfffffff900b47547 */ /* 0x000fea000b83ffff */
.L_x_0:
[----:B------:R-:W0:Y:S01]  /*1910*/  F2F.F64.F32 R2, R0 ;  /* 0x0000000000027310 */ /* 0x000e220000201800 */
[----:B--2345:R-:W-:Y:S01]  /*1920*/  MOV R8, 0x0 ;  /* 0x0000000000087802 */ /* 0x03cfe20000000f00 */
[----:B------:R-:W2:Y:S05]  /*1930*/  LDCU.64 UR4, c[0x4][0x8] ;  /* 0x01000100ff0477ac */ /* 0x000eaa0008000a00 */
[----:B------:R-:W3:Y:S01]  /*1940*/  LDC.64 R8, c[0x4][R8] ;  /* 0x0100000008087b82 */ /* 0x000ee20000000a00 */
[----:B0-----:R0:W-:Y:S01]  /*1950*/  STL.64 [R1], R2 ;  /* 0x0000000201007387 */ /* 0x0011e20000100a00 */
[----:B--2---:R-:W-:Y:S01]  /*1960*/  MOV R4, UR4 ;  /* 0x0000000400047c02 */ /* 0x004fe20008000f00 */
[----:B------:R-:W-:-:S07]  /*1970*/  IMAD.U32 R5, RZ, RZ, UR5 ;  /* 0x00000005ff057e24 */ /* 0x000fce000f8e00ff */
[----:B------:R-:W-:-:S07]  /*1980*/  LEPC R20, `(.L_x_24) ;  /* 0x000000001014794e */ /* 0x000fce0000000000 */
[----:B01-3--:R-:W-:Y:S05]  /*1990*/  CALL.ABS.NOINC R8 ;  /* 0x0000000008007343 */ /* 0x00bfea0003c00000 */
.L_x_24:
[----:B------:R-:W-:Y:S05]  /*19a0*/  EXIT ;  /* 0x000000000000794d */ /* 0x000fea0003800000 */
        .weak           $__internal_0_$__cuda_sm3x_div_rn_noftz_f32_slowpath
        .type           $__internal_0_$__cuda_sm3x_div_rn_noftz_f32_slowpath,@function
        .size           $__internal_0_$__cuda_sm3x_div_rn_noftz_f32_slowpath,(.L_x_34 - $__internal_0_$__cuda_sm3x_div_rn_noftz_f32_slowpath)
$__internal_0_$__cuda_sm3x_div_rn_noftz_f32_slowpath:
[----:B------:R-:W-:Y:S02]  /*19b0*/  SHF.R.U32.HI R17, RZ, 0x17, R3 ;  /* 0x00000017ff117819 */ /* 0x000fe40000011603 */
[----:B------:R-:W-:Y:S02]  /*19c0*/  SHF.R.U32.HI R18, RZ, 0x17, R2 ;  /* 0x00000017ff127819 */ /* 0x000fe40000011602 */
[----:B------:R-:W-:Y:S02]  /*19d0*/  LOP3.LUT R17, R17, 0xff, RZ, 0xc0, !PT ;  /* 0x000000ff11117812 */ /* 0x000fe400078ec0ff */
[----:B------:R-:W-:Y:S02]  /*19e0*/  LOP3.LUT R21, R18, 0xff, RZ, 0xc0, !PT ;  /* 0x000000ff12157812 */ /* 0x000fe400078ec0ff */
[----:B------:R-:W-:Y:S02]  /*19f0*/  IADD3 R20, PT, PT, R17, -0x1, RZ ;  /* 0xffffffff11147810 */ /* 0x000fe40007ffe0ff */
[----:B------:R-:W-:-:S02]  /*1a00*/  IADD3 R19, PT, PT, R21, -0x1, RZ ;  /* 0xffffffff15137810 */ /* 0x000fc40007ffe0ff */
[----:B------:R-:W-:-:S04]  /*1a10*/  ISETP.GT.U32.AND P0, PT, R20, 0xfd, PT ;  /* 0x000000fd1400780c */ /* 0x000fc80003f04070 */
[----:B------:R-:W-:-:S13]  /*1a20*/  ISETP.GT.U32.OR P0, PT, R19, 0xfd, P0 ;  /* 0x000000fd1300780c */ /* 0x000fda0000704470 */
[----:B------:R-:W-:Y:S01]  /*1a30*/  @!P0 IMAD.MOV.U32 R18, RZ, RZ, RZ ;  /* 0x000000ffff128224 */ /* 0x000fe200078e00ff */
[----:B------:R-:W-:Y:S06]  /*1a40*/  @!P0 BRA `(.L_x_25) ;  /* 0x00000000005c8947 */ /* 0x000fec0003800000 */
[----:B------:R-:W-:Y:S02]  /*1a50*/  FSETP.GTU.FTZ.AND P0, PT, |R2|, +INF , PT ;  /* 0x7f8000000200780b */ /* 0x000fe40003f1c200 */
[----:B------:R-:W-:-:S04]  /*1a60*/  FSETP.GTU.FTZ.AND P1, PT, |R3|, +INF , PT ;  /* 0x7f8000000300780b */ /* 0x000fc80003f3c200 */
[----:B------:R-:W-:-:S13]  /*1a70*/  PLOP3.LUT P0, PT, P0, P1, PT, 0xf8, 0x8f ;  /* 0x00000000008f781c */ /* 0x000fda0000703f70 */
[----:B------:R-:W-:Y:S05]  /*1a80*/  @P0 BRA `(.L_x_26) ;  /* 0x0000000400440947 */ /* 0x000fea0003800000 */
[----:B------:R-:W-:-:S13]  /*1a90*/  LOP3.LUT P0, RZ, R3, 0x7fffffff, R2, 0xc8, !PT ;  /* 0x7fffffff03ff7812 */ /* 0x000fda000780c802 */
[----:B------:R-:W-:Y:S05]  /*1aa0*/  @!P0 BRA `(.L_x_27) ;  /* 0x0000000400348947 */ /* 0x000fea0003800000 */
[C---:B------:R-:W-:Y:S02]  /*1ab0*/  FSETP.NEU.FTZ.AND P1, PT, |R2|.reuse, +INF , PT ;  /* 0x7f8000000200780b */ /* 0x040fe40003f3d200 */
[----:B------:R-:W-:Y:S02]  /*1ac0*/  FSETP.NEU.FTZ.AND P2, PT, |R3|, +INF , PT ;  /* 0x7f8000000300780b */ /* 0x000fe40003f5d200 */
[----:B------:R-:W-:-:S11]  /*1ad0*/  FSETP.NEU.FTZ.AND P0, PT, |R2|, +INF , PT ;  /* 0x7f8000000200780b */ /* 0x000fd60003f1d200 */
[----:B------:R-:W-:Y:S05]  /*1ae0*/  @!P2 BRA !P1, `(.L_x_27) ;  /* 0x000000040024a947 */ /* 0x000fea0004800000 */
[----:B------:R-:W-:-:S04]  /*1af0*/  LOP3.LUT P1, RZ, R2, 0x7fffffff, RZ, 0xc0, !PT ;  /* 0x7fffffff02ff7812 */ /* 0x000fc8000782c0ff */
[----:B------:R-:W-:-:S13]  /*1b00*/  PLOP3.LUT P1, PT, P2, P1, PT, 0x2f, 0xf2 ;  /* 0x0000000000f2781c */ /* 0x000fda0001722577 */
[----:B------:R-:W-:Y:S05]  /*1b10*/  @P1 BRA `(.L_x_28) ;  /* 0x0000000400101947 */ /* 0x000fea0003800000 */
[----:B------:R-:W-:-:S04]  /*1b20*/  LOP3.LUT P1, RZ, R3, 0x7fffffff, RZ, 0xc0, !PT ;  /* 0x7fffffff03ff7812 */ /* 0x000fc8000782c0ff */
[----:B------:R-:W-:-:S13]  /*1b30*/  PLOP3.LUT P0, PT, P0, P1, PT, 0x2f, 0xf2 ;  /* 0x0000000000f2781c */ /* 0x000fda0000702577 */
[----:B------:R-:W-:Y:S05]  /*1b40*/  @P0 BRA `(.L_x_29) ;  /* 0x0000000000f80947 */ /* 0x000fea0003800000 */
[----:B------:R-:W-:Y:S02]  /*1b50*/  ISETP.GE.AND P0, PT, R19, RZ, PT ;  /* 0x000000ff1300720c */ /* 0x000fe40003f06270 */
[----:B------:R-:W-:-:S11]  /*1b60*/  ISETP.GE.AND P1, PT, R20, RZ, PT ;  /* 0x000000ff1400720c */ /* 0x000fd60003f26270 */
[----:B------:R-:W-:Y:S01]  /*1b70*/  @P0 MOV R18, RZ ;  /* 0x000000ff00120202 */ /* 0x000fe20000000f00 */
[----:B------:R-:W-:Y:S01]  /*1b80*/  @!P0 FFMA R2, R2, 1.84467440737095516160e+19, RZ ;  /* 0x5f80000002028823 */ /* 0x000fe200000000ff */
[----:B------:R-:W-:Y:S01]  /*1b90*/  @!P0 MOV R18, 0xffffffc0 ;  /* 0xffffffc000128802 */ /* 0x000fe20000000f00 */
[----:B------:R-:W-:-:S04]  /*1ba0*/  @!P1 FFMA R3, R3, 1.84467440737095516160e+19, RZ ;  /* 0x5f80000003039823 */ /* 0x000fc800000000ff */
[----:B------:R-:W-:-:S07]  /*1bb0*/  @!P1 VIADD R18, R18, 0x40 ;  /* 0x0000004012129836 */ /* 0x000fce0000000000 */
.L_x_25:
[----:B------:R-:W-:Y:S02]  /*1bc0*/  LEA R20, R17, 0xc0800000, 0x17 ;  /* 0xc080000011147811 */ /* 0x000fe400078eb8ff */
[----:B------:R-:W-:Y:S02]  /*1bd0*/  IADD3 R21, PT, PT, R21, -0x7f, RZ ;  /* 0xffffff8115157810 */ /* 0x000fe40007ffe0ff */
[----:B------:R-:W-:-:S03]  /*1be0*/  IADD3 R22, PT, PT, -R20, R3, RZ ;  /* 0x0000000314167210 */ /* 0x000fc60007ffe1ff */
[C---:B------:R-:W-:Y:S01]  /*1bf0*/  IMAD R2, R21.reuse, -0x800000, R2 ;  /* 0xff80000015027824 */ /* 0x040fe200078e0202 */
[----:B------:R-:W0:Y:S01]  /*1c00*/  MUFU.RCP R3, R22 ;  /* 0x0000001600037308 */ /* 0x000e220000001000 */
[----:B------:R-:W-:Y:S01]  /*1c10*/  FADD.FTZ R19, -R22, -RZ ;  /* 0x800000ff16137221 */ /* 0x000fe20000010100 */
[----:B------:R-:W-:-:S05]  /*1c20*/  IADD3 R21, PT, PT, R21, 0x7f, -R17 ;  /* 0x0000007f15157810 */ /* 0x000fca0007ffe811 */
[----:B------:R-:W-:Y:S02]  /*1c30*/  IMAD.IADD R21, R21, 0x1, R18 ;  /* 0x0000000115157824 */ /* 0x000fe400078e0212 */
[----:B0-----:R-:W-:-:S04]  /*1c40*/  FFMA R20, R3, R19, 1 ;  /* 0x3f80000003147423 */ /* 0x001fc80000000013 */
[----:B------:R-:W-:-:S04]  /*1c50*/  FFMA R3, R3, R20, R3 ;  /* 0x0000001403037223 */ /* 0x000fc80000000003 */
[----:B------:R-:W-:-:S04]  /*1c60*/  FFMA R20, R2, R3, RZ ;  /* 0x0000000302147223 */ /* 0x000fc800000000ff */
[----:B------:R-:W-:-:S04]  /*1c70*/  FFMA R23, R19, R20, R2 ;  /* 0x0000001413177223 */ /* 0x000fc80000000002 */
[----:B------:R-:W-:-:S04]  /*1c80*/  FFMA R20, R3, R23, R20 ;  /* 0x0000001703147223 */ /* 0x000fc80000000014 */
[----:B------:R-:W-:-:S04]  /*1c90*/  FFMA R19, R19, R20, R2 ;  /* 0x0000001413137223 */ /* 0x000fc80000000002 */
[----:B------:R-:W-:-:S05]  /*1ca0*/  FFMA R2, R3, R19, R20 ;  /* 0x0000001303027223 */ /* 0x000fca0000000014 */
[----:B------:R-:W-:-:S04]  /*1cb0*/  SHF.R.U32.HI R17, RZ, 0x17, R2 ;  /* 0x00000017ff117819 */ /* 0x000fc80000011602 */
[----:B------:R-:W-:-:S04]  /*1cc0*/  LOP3.LUT R17, R17, 0xff, RZ, 0xc0, !PT ;  /* 0x000000ff11117812 */ /* 0x000fc800078ec0ff */
[----:B------:R-:W-:-:S04]  /*1cd0*/  IADD3 R22, PT, PT, R17, R21, RZ ;  /* 0x0000001511167210 */ /* 0x000fc80007ffe0ff */
[----:B------:R-:W-:-:S04]  /*1ce0*/  IADD3 R17, PT, PT, R22, -0x1, RZ ;  /* 0xffffffff16117810 */ /* 0x000fc80007ffe0ff */
[----:B------:R-:W-:-:S13]  /*1cf0*/  ISETP.GE.U32.AND P0, PT, R17, 0xfe, PT ;  /* 0x000000fe1100780c */ /* 0x000fda0003f06070 */
[----:B------:R-:W-:Y:S05]  /*1d00*/  @!P0 BRA `(.L_x_30) ;  /* 0x0000000000808947 */ /* 0x000fea0003800000 */
[----:B------:R-:W-:-:S13]  /*1d10*/  ISETP.GT.AND P0, PT, R22, 0xfe, PT ;  /* 0x000000fe1600780c */ /* 0x000fda0003f04270 */
[----:B------:R-:W-:Y:S05]  /*1d20*/  @P0 BRA `(.L_x_31) ;  /* 0x00000000006c0947 */ /* 0x000fea0003800000 */
[----:B------:R-:W-:-:S13]  /*1d30*/  ISETP.GE.AND P0, PT, R22, 0x1, PT ;  /* 0x000000011600780c */ /* 0x000fda0003f06270 */
[----:B------:R-:W-:Y:S05]  /*1d40*/  @P0 BRA `(.L_x_32) ;  /* 0x0000000000980947 */ /* 0x000fea0003800000 */
[----:B------:R-:W-:Y:S02]  /*1d50*/  ISETP.GE.AND P0, PT, R22, -0x18, PT ;  /* 0xffffffe81600780c */ /* 0x000fe40003f06270 */
[----:B------:R-:W-:-:S11]  /*1d60*/  LOP3.LUT R2, R2, 0x80000000, RZ, 0xc0, !PT ;  /* 0x8000000002027812 */ /* 0x000fd600078ec0ff */
[----:B------:R-:W-:Y:S05]  /*1d70*/  @!P0 BRA `(.L_x_32) ;  /* 0x00000000008c8947 */ /* 0x000fea0003800000 */
[-CC-:B------:R-:W-:Y:S01]  /*1d80*/  FFMA.RZ R17, R3, R19.reuse, R20.reuse ;  /* 0x0000001303117223 */ /* 0x180fe2000000c014 */
[C---:B------:R-:W-:Y:S02]  /*1d90*/  ISETP.NE.AND P2, PT, R22.reuse, RZ, PT ;  /* 0x000000ff1600720c */ /* 0x040fe40003f45270 */
[C---:B------:R-:W-:Y:S02]  /*1da0*/  ISETP.NE.AND P1, PT, R22.reuse, RZ, PT ;  /* 0x000000ff1600720c */ /* 0x040fe40003f25270 */
[----:B------:R-:W-:Y:S01]  /*1db0*/  LOP3.LUT R18, R17, 0x7fffff, RZ, 0xc0, !PT ;  /* 0x007fffff11127812 */ /* 0x000fe200078ec0ff */
[CCC-:B------:R-:W-:Y:S01]  /*1dc0*/  FFMA.RP R17, R3.reuse, R19.reuse, R20.reuse ;  /* 0x0000001303117223 */ /* 0x1c0fe20000008014 */
[----:B------:R-:W-:Y:S01]  /*1dd0*/  FFMA.RM R20, R3, R19, R20 ;  /* 0x0000001303147223 */ /* 0x000fe20000004014 */
[----:B------:R-:W-:Y:S01]  /*1de0*/  VIADD R3, R22, 0x20 ;  /* 0x0000002016037836 */ /* 0x000fe20000000000 */
[----:B------:R-:W-:Y:S02]  /*1df0*/  LOP3.LUT R18, R18, 0x800000, RZ, 0xfc, !PT ;  /* 0x0080000012127812 */ /* 0x000fe400078efcff */
[----:B------:R-:W-:-:S02]  /*1e00*/  IADD3 R19, PT, PT, -R22, RZ, RZ ;  /* 0x000000ff16137210 */ /* 0x000fc40007ffe1ff */
[----:B------:R-:W-:Y:S02]  /*1e10*/  SHF.L.U32 R3, R18, R3, RZ ;  /* 0x0000000312037219 */ /* 0x000fe400000006ff */
[----:B------:R-:W-:Y:S02]  /*1e20*/  FSETP.NEU.FTZ.AND P0, PT, R17, R20, PT ;  /* 0x000000141100720b */ /* 0x000fe40003f1d000 */
[----:B------:R-:W-:Y:S02]  /*1e30*/  SEL R17, R19, RZ, P2 ;  /* 0x000000ff13117207 */ /* 0x000fe40001000000 */
[----:B------:R-:W-:Y:S02]  /*1e40*/  ISETP.NE.AND P1, PT, R3, RZ, P1 ;  /* 0x000000ff0300720c */ /* 0x000fe40000f25270 */
[----:B------:R-:W-:Y:S02]  /*1e50*/  SHF.R.U32.HI R17, RZ, R17, R18 ;  /* 0x00000011ff117219 */ /* 0x000fe40000011612 */
[----:B------:R-:W-:-:S02]  /*1e60*/  PLOP3.LUT P0, PT, P0, P1, PT, 0xf8, 0x8f ;  /* 0x00000000008f781c */ /* 0x000fc40000703f70 */
[----:B------:R-:W-:Y:S02]  /*1e70*/  SHF.R.U32.HI R18, RZ, 0x1, R17 ;  /* 0x00000001ff127819 */ /* 0x000fe40000011611 */
[----:B------:R-:W-:-:S04]  /*1e80*/  SEL R3, RZ, 0x1, !P0 ;  /* 0x00000001ff037807 */ /* 0x000fc80004000000 */
[----:B------:R-:W-:-:S04]  /*1e90*/  LOP3.LUT R20, R3, 0x1, R18, 0xf8, !PT ;  /* 0x0000000103147812 */ /* 0x000fc800078ef812 */
[----:B------:R-:W-:-:S04]  /*1ea0*/  LOP3.LUT R17, R20, R17, RZ, 0xc0, !PT ;  /* 0x0000001114117212 */ /* 0x000fc800078ec0ff */
[----:B------:R-:W-:-:S04]  /*1eb0*/  IADD3 R17, PT, PT, R18, R17, RZ ;  /* 0x0000001112117210 */ /* 0x000fc80007ffe0ff */
[----:B------:R-:W-:Y:S01]  /*1ec0*/  LOP3.LUT R2, R17, R2, RZ, 0xfc, !PT ;  /* 0x0000000211027212 */ /* 0x000fe200078efcff */
[----:B------:R-:W-:Y:S06]  /*1ed0*/  BRA `(.L_x_32) ;  /* 0x0000000000347947 */ /* 0x000fec0003800000 */
.L_x_31:
[----:B------:R-:W-:-:S04]  /*1ee0*/  LOP3.LUT R2, R2, 0x80000000, RZ, 0xc0, !PT ;  /* 0x8000000002027812 */ /* 0x000fc800078ec0ff */
[----:B------:R-:W-:Y:S01]  /*1ef0*/  LOP3.LUT R2, R2, 0x7f800000, RZ, 0xfc, !PT ;  /* 0x7f80000002027812 */ /* 0x000fe200078efcff */
[----:B------:R-:W-:Y:S06]  /*1f00*/  BRA `(.L_x_32) ;  /* 0x0000000000287947 */ /* 0x000fec0003800000 */
.L_x_30:
[----:B------:R-:W-:Y:S01]  /*1f10*/  IMAD R2, R21, 0x800000, R2 ;  /* 0x0080000015027824 */ /* 0x000fe200078e0202 */
[----:B------:R-:W-:Y:S06]  /*1f20*/  BRA `(.L_x_32) ;  /* 0x0000000000207947 */ /* 0x000fec0003800000 */
.L_x_29:
[----:B------:R-:W-:-:S04]  /*1f30*/  LOP3.LUT R2, R3, 0x80000000, R2, 0x48, !PT ;  /* 0x8000000003027812 */ /* 0x000fc800078e4802 */
[----:B------:R-:W-:Y:S01]  /*1f40*/  LOP3.LUT R2, R2, 0x7f800000, RZ, 0xfc, !PT ;  /* 0x7f80000002027812 */ /* 0x000fe200078efcff */
[----:B------:R-:W-:Y:S06]  /*1f50*/  BRA `(.L_x_32) ;  /* 0x0000000000147947 */ /* 0x000fec0003800000 */
.L_x_28:
[----:B------:R-:W-:Y:S01]  /*1f60*/  LOP3.LUT R2, R3, 0x80000000, R2, 0x48, !PT ;  /* 0x8000000003027812 */ /* 0x000fe200078e4802 */
[----:B------:R-:W-:Y:S06]  /*1f70*/  BRA `(.L_x_32) ;  /* 0x00000000000c7947 */ /* 0x000fec0003800000 */
.L_x_27:
[----:B------:R-:W0:Y:S01]  /*1f80*/  MUFU.RSQ R2, -QNAN ;  /* 0xffc0000000027908 */ /* 0x000e220000001400 */
[----:B------:R-:W-:Y:S05]  /*1f90*/  BRA `(.L_x_32) ;  /* 0x0000000000047947 */ /* 0x000fea0003800000 */
.L_x_26:
[----:B------:R-:W-:-:S07]  /*1fa0*/  FADD.FTZ R2, R2, R3 ;  /* 0x0000000302027221 */ /* 0x000fce0000010000 */
.L_x_32:
[----:B------:R-:W-:Y:S01]  /*1fb0*/  HFMA2 R17, -RZ, RZ, 0, 0 ;  /* 0x00000000ff117431 */ /* 0x000fe200000001ff */
[----:B0-----:R-:W-:-:S03]  /*1fc0*/  MOV R3, R2 ;  /* 0x0000000200037202 */ /* 0x001fc60000000f00 */
[----:B------:R-:W-:Y:S05]  /*1fd0*/  RET.REL.NODEC R16 `(_Z7computefiiiffffffffffPfffffffffffffff) ;  /* 0xffffffe010087950 */ /* 0x000fea0003c3ffff */
.L_x_33:
[----:B------:R-:W-:-:S00]  /*1fe0*/  BRA `(.L_x_33) ;  /* 0xfffffffc00fc7947 */ /* 0x000fc0000383ffff */
[----:B------:R-:W-:-:S00]  /*1ff0*/  NOP ;  /* 0x0000000000007918 */ /* 0x000fc00000000000 */
        /* <DEDUP_REMOVED lines=8> */
.L_x_34:


//--------------------- .nv.global.init           --------------------------
	.section	.nv.global.init,"aw",@progbits
.nv.global.init:
	.type		$str,@object
	.size		$str,(.L_0 - $str)
$str:
        /*0000*/ 	.byte	0x25, 0x2e, 0x31, 0x37, 0x67, 0x0a, 0x00
.L_0:


//--------------------- .nv.shared.reserved.0     --------------------------
	.section	.nv.shared.reserved.0,"aw",@nobits
	.weak		__nv_reservedSMEM_offset_0_alias
	.size		__nv_reservedSMEM_offset_0_alias, 0, 64
	.other		__nv_reservedSMEM_offset_0_alias,@"STO_CUDA_RESERVED_SHARED STV_DEFAULT"
__nv_reservedSMEM_offset_0_alias:
	.zero		0
	.zero		64


//--------------------- .nv.constant0._Z7computefiiiffffffffffPfffffffffffffff --------------------------
	.section	.nv.constant0._Z7computefiiiffffffffffPfffffffffffffff,"a",@progbits
	.sectionflags	@""
	.align	4
.nv.constant0._Z7computefiiiffffffffffPfffffffffffffff:
	.zero		1016


//--------------------- SYMBOLS --------------------------

	.type		.nv.reservedSmem.offset0,@object
	.size		.nv.reservedSmem.offset0,0x4
	.type		vprintf,@function
